	.target	sm_100a

	.elftype	@"ET_EXEC"


//--------------------- .note.nv.tkinfo           --------------------------
	.section	.note.nv.tkinfo,"",@"SHT_NOTE"
	.sectionflags	@"SHF_NOTE_NV_TKINFO"
	.tkinfo
        /*0018*/ 	.word	0x00000002
        /*0030*/ 	.string	""
        /*0030*/ 	.string	"ptxas"
        /*0030*/ 	.string	"Cuda compilation tools, release 13.0, V13.0.88"
        /*0030*/ 	.string	"Build cuda_13.0.r13.0/compiler.36424714_0"
        /*0030*/ 	.string	"-arch sm_100a -m 64 "



//--------------------- .note.nv.cuinfo           --------------------------
	.section	.note.nv.cuinfo,"",@"SHT_NOTE"
	.sectionflags	@"SHF_NOTE_NV_CUINFO"
        /*0018*/ 	.short	0x0002
        /*001a*/ 	.short	0x0064
        /*001c*/ 	.short	0x0082
	.zero		2


//--------------------- .nv.info                  --------------------------
	.section	.nv.info,"",@"SHT_CUDA_INFO"
	.align	4


	//----- nvinfo : EIATTR_REGCOUNT
	.align		4
        /*0000*/ 	.byte	0x04, 0x2f
        /*0002*/ 	.short	(.L_19 - .L_18)
	.align		4
.L_18:
        /*0004*/ 	.word	index@(_ZN7cutlass13device_kernelINS_4gemm6kernel13GemmUniversalIN4cute5tupleIJiiiiEEENS1_10collective13CollectiveMmaINS1_46MainloopSm100TmaUmmaWarpSpecializedBlockScaledILi4ELi2ELi2ENS5_IJNS4_1CILi1EEENSA_ILi4EEESB_EEEEENS5_IJNSA_ILi128EEENSA_ILi64EEENSA_ILi256EEEEEENS5_IJNS_12float_e4m3_tENS_13float_ue8m0_tEEEENS5_IJNS5_IJlSB_lEEENS4_6LayoutINS5_IJNS5_IJNS5_IJNSA_ILi32EEESC_EEEiEEESQ_NS5_IJSB_iEEEEEENS5_IJNS5_IJNS5_IJNSA_ILi16EEESC_EEEiEEENS5_IJNS5_IJNSA_ILi0EEESB_EEENSA_ILi512EEEEEENS5_IJSW_iEEEEEEEEEEESL_S13_NS4_8TiledMMAINS4_8MMA_AtomIJNS4_21SM100_MMA_MXF8F6F4_SSISJ_SJ_fSK_Li128ELi64ELNS4_4UMMA5MajorE0ELS18_0ELNS17_7ScaleInE0ELS19_0EEEEEENSN_INS5_IJSB_SB_SB_EEENS5_IJSW_SW_SW_EEEEENS5_IJNS4_10UnderscoreES1F_S1F_EEEEENS5_IJNS4_23SM90_TMA_LOAD_MULTICASTES1I_EEENS5_IJNS4_14ComposedLayoutINS4_7SwizzleILi3ELi4ELi3EEENS4_18smem_ptr_flag_bitsILi8EEENSN_INS5_IJNSA_ILi8EEESF_EEENS5_IJSF_SB_EEEEEEENSN_INS5_IJNS5_IJNS5_IJSP_SB_EEENS5_IJSO_SB_EEEEEESB_NS5_IJSC_NSA_ILi2EEEEEEEEENS5_IJNS5_IJNS5_IJSU_SY_EEESX_EEESW_NS5_IJSB_SY_EEEEEEEEEEEvNS4_8identityENS5_IJNS4_13SM90_TMA_LOADES27_EEES25_vS26_EENS_8epilogue10collective18CollectiveEpilogueINS2A_23Sm100TmaWarpSpecializedILi3ELi2ELi32ELb1ELb0EEEJSI_NS5_IJNSN_ISF_SB_EENSN_ISO_SB_EEEEENS_10bfloat16_tESM_S2I_SM_NS2A_6fusion15FusionCallbacksIS2E_NS2J_17LinearCombinationIS2I_fS2I_fLNS_15FloatRoundStyleE2EEESI_S2H_JEEENS4_5SM1004TMEM4LOAD26SM100_TMEM_LOAD_32dp32b32xES27_NS1K_INS1L_ILi2ELi4ELi3EEENS1N_ILi16EEENSN_INS5_IJS1P_SO_EEES1V_EEEENS4_39AutoVectorizingCopyWithAssumedAlignmentILi128EEENS4_14SM90_TMA_STOREES2X_S2Z_S2Z_EEEvvEEEEvNT_6ParamsE)
        /*0008*/ 	.word	0x0000006f


	//----- nvinfo : EIATTR_FRAME_SIZE
	.align		4
.L_19:
        /*000c*/ 	.byte	0x04, 0x11
        /*000e*/ 	.short	(.L_21 - .L_20)
	.align		4
.L_20:
        /*0010*/ 	.word	index@($__internal_2_$__cuda_sm10x_tcgen05_guardrail_trap_unallocated_columns_being_dealloced)
        /*0014*/ 	.word	0x00000000


	//----- nvinfo : EIATTR_FRAME_SIZE
	.align		4
.L_21:
        /*0018*/ 	.byte	0x04, 0x11
        /*001a*/ 	.short	(.L_23 - .L_22)
	.align		4
.L_22:
        /*001c*/ 	.word	index@($__internal_1_$__cuda_sm10x_tcgen05_guardrail_trap_phase_invalid_during_alloc)
        /*0020*/ 	.word	0x00000000


	//----- nvinfo : EIATTR_FRAME_SIZE
	.align		4
.L_23:
        /*0024*/ 	.byte	0x04, 0x11
        /*0026*/ 	.short	(.L_25 - .L_24)
	.align		4
.L_24:
        /*0028*/ 	.word	index@($__internal_0_$__cuda_sm10x_tcgen05_guardrail_trap_col_being_dealloced_not_returned_by_alloc)
        /*002c*/ 	.word	0x00000000


	//----- nvinfo : EIATTR_FRAME_SIZE
	.align		4
.L_25:
        /*0030*/ 	.byte	0x04, 0x11
        /*0032*/ 	.short	(.L_27 - .L_26)
	.align		4
.L_26:
        /*0034*/ 	.word	index@(_ZN7cutlass13device_kernelINS_4gemm6kernel13GemmUniversalIN4cute5tupleIJiiiiEEENS1_10collective13CollectiveMmaINS1_46MainloopSm100TmaUmmaWarpSpecializedBlockScaledILi4ELi2ELi2ENS5_IJNS4_1CILi1EEENSA_ILi4EEESB_EEEEENS5_IJNSA_ILi128EEENSA_ILi64EEENSA_ILi256EEEEEENS5_IJNS_12float_e4m3_tENS_13float_ue8m0_tEEEENS5_IJNS5_IJlSB_lEEENS4_6LayoutINS5_IJNS5_IJNS5_IJNSA_ILi32EEESC_EEEiEEESQ_NS5_IJSB_iEEEEEENS5_IJNS5_IJNS5_IJNSA_ILi16EEESC_EEEiEEENS5_IJNS5_IJNSA_ILi0EEESB_EEENSA_ILi512EEEEEENS5_IJSW_iEEEEEEEEEEESL_S13_NS4_8TiledMMAINS4_8MMA_AtomIJNS4_21SM100_MMA_MXF8F6F4_SSISJ_SJ_fSK_Li128ELi64ELNS4_4UMMA5MajorE0ELS18_0ELNS17_7ScaleInE0ELS19_0EEEEEENSN_INS5_IJSB_SB_SB_EEENS5_IJSW_SW_SW_EEEEENS5_IJNS4_10UnderscoreES1F_S1F_EEEEENS5_IJNS4_23SM90_TMA_LOAD_MULTICASTES1I_EEENS5_IJNS4_14ComposedLayoutINS4_7SwizzleILi3ELi4ELi3EEENS4_18smem_ptr_flag_bitsILi8EEENSN_INS5_IJNSA_ILi8EEESF_EEENS5_IJSF_SB_EEEEEEENSN_INS5_IJNS5_IJNS5_IJSP_SB_EEENS5_IJSO_SB_EEEEEESB_NS5_IJSC_NSA_ILi2EEEEEEEEENS5_IJNS5_IJNS5_IJSU_SY_EEESX_EEESW_NS5_IJSB_SY_EEEEEEEEEEEvNS4_8identityENS5_IJNS4_13SM90_TMA_LOADES27_EEES25_vS26_EENS_8epilogue10collective18CollectiveEpilogueINS2A_23Sm100TmaWarpSpecializedILi3ELi2ELi32ELb1ELb0EEEJSI_NS5_IJNSN_ISF_SB_EENSN_ISO_SB_EEEEENS_10bfloat16_tESM_S2I_SM_NS2A_6fusion15FusionCallbacksIS2E_NS2J_17LinearCombinationIS2I_fS2I_fLNS_15FloatRoundStyleE2EEESI_S2H_JEEENS4_5SM1004TMEM4LOAD26SM100_TMEM_LOAD_32dp32b32xES27_NS1K_INS1L_ILi2ELi4ELi3EEENS1N_ILi16EEENSN_INS5_IJS1P_SO_EEES1V_EEEENS4_39AutoVectorizingCopyWithAssumedAlignmentILi128EEENS4_14SM90_TMA_STOREES2X_S2Z_S2Z_EEEvvEEEEvNT_6ParamsE)
        /*0038*/ 	.word	0x00000000


	//----- nvinfo : EIATTR_MIN_STACK_SIZE
	.align		4
.L_27:
        /*003c*/ 	.byte	0x04, 0x12
        /*003e*/ 	.short	(.L_29 - .L_28)
	.align		4
.L_28:
        /*0040*/ 	.word	index@(_ZN7cutlass13device_kernelINS_4gemm6kernel13GemmUniversalIN4cute5tupleIJiiiiEEENS1_10collective13CollectiveMmaINS1_46MainloopSm100TmaUmmaWarpSpecializedBlockScaledILi4ELi2ELi2ENS5_IJNS4_1CILi1EEENSA_ILi4EEESB_EEEEENS5_IJNSA_ILi128EEENSA_ILi64EEENSA_ILi256EEEEEENS5_IJNS_12float_e4m3_tENS_13float_ue8m0_tEEEENS5_IJNS5_IJlSB_lEEENS4_6LayoutINS5_IJNS5_IJNS5_IJNSA_ILi32EEESC_EEEiEEESQ_NS5_IJSB_iEEEEEENS5_IJNS5_IJNS5_IJNSA_ILi16EEESC_EEEiEEENS5_IJNS5_IJNSA_ILi0EEESB_EEENSA_ILi512EEEEEENS5_IJSW_iEEEEEEEEEEESL_S13_NS4_8TiledMMAINS4_8MMA_AtomIJNS4_21SM100_MMA_MXF8F6F4_SSISJ_SJ_fSK_Li128ELi64ELNS4_4UMMA5MajorE0ELS18_0ELNS17_7ScaleInE0ELS19_0EEEEEENSN_INS5_IJSB_SB_SB_EEENS5_IJSW_SW_SW_EEEEENS5_IJNS4_10UnderscoreES1F_S1F_EEEEENS5_IJNS4_23SM90_TMA_LOAD_MULTICASTES1I_EEENS5_IJNS4_14ComposedLayoutINS4_7SwizzleILi3ELi4ELi3EEENS4_18smem_ptr_flag_bitsILi8EEENSN_INS5_IJNSA_ILi8EEESF_EEENS5_IJSF_SB_EEEEEEENSN_INS5_IJNS5_IJNS5_IJSP_SB_EEENS5_IJSO_SB_EEEEEESB_NS5_IJSC_NSA_ILi2EEEEEEEEENS5_IJNS5_IJNS5_IJSU_SY_EEESX_EEESW_NS5_IJSB_SY_EEEEEEEEEEEvNS4_8identityENS5_IJNS4_13SM90_TMA_LOADES27_EEES25_vS26_EENS_8epilogue10collective18CollectiveEpilogueINS2A_23Sm100TmaWarpSpecializedILi3ELi2ELi32ELb1ELb0EEEJSI_NS5_IJNSN_ISF_SB_EENSN_ISO_SB_EEEEENS_10bfloat16_tESM_S2I_SM_NS2A_6fusion15FusionCallbacksIS2E_NS2J_17LinearCombinationIS2I_fS2I_fLNS_15FloatRoundStyleE2EEESI_S2H_JEEENS4_5SM1004TMEM4LOAD26SM100_TMEM_LOAD_32dp32b32xES27_NS1K_INS1L_ILi2ELi4ELi3EEENS1N_ILi16EEENSN_INS5_IJS1P_SO_EEES1V_EEEENS4_39AutoVectorizingCopyWithAssumedAlignmentILi128EEENS4_14SM90_TMA_STOREES2X_S2Z_S2Z_EEEvvEEEEvNT_6ParamsE)
        /*0044*/ 	.word	0x00000000
.L_29:


//--------------------- .nv.compat                --------------------------
	.section	.nv.compat,"",@"SHT_CUDA_COMPAT_INFO"
	.align	4
        /*0000*/ 	.byte	0x02, 0x09, 0x01, 0x00, 0x02, 0x02, 0x02, 0x00, 0x02, 0x05, 0x05, 0x00, 0x03, 0x07, 0x01, 0x01
        /*0010*/ 	.byte	0x02, 0x03, 0x01, 0x00, 0x02, 0x06, 0x01, 0x00, 0x04, 0x0b, 0x08, 0x00, 0x09, 0x00, 0x00, 0x00
        /*0020*/ 	.byte	0x00, 0x00, 0x00, 0x00


//--------------------- .nv.info._ZN7cutlass13device_kernelINS_4gemm6kernel13GemmUniversalIN4cute5tupleIJiiiiEEENS1_10collective13CollectiveMmaINS1_46MainloopSm100TmaUmmaWarpSpecializedBlockScaledILi4ELi2ELi2ENS5_IJNS4_1CILi1EEENSA_ILi4EEESB_EEEEENS5_IJNSA_ILi128EEENSA_ILi64EEENSA_ILi256EEEEEENS5_IJNS_12float_e4m3_tENS_13float_ue8m0_tEEEENS5_IJNS5_IJlSB_lEEENS4_6LayoutINS5_IJNS5_IJNS5_IJNSA_ILi32EEESC_EEEiEEESQ_NS5_IJSB_iEEEEEENS5_IJNS5_IJNS5_IJNSA_ILi16EEESC_EEEiEEENS5_IJNS5_IJNSA_ILi0EEESB_EEENSA_ILi512EEEEEENS5_IJSW_iEEEEEEEEEEESL_S13_NS4_8TiledMMAINS4_8MMA_AtomIJNS4_21SM100_MMA_MXF8F6F4_SSISJ_SJ_fSK_Li128ELi64ELNS4_4UMMA5MajorE0ELS18_0ELNS17_7ScaleInE0ELS19_0EEEEEENSN_INS5_IJSB_SB_SB_EEENS5_IJSW_SW_SW_EEEEENS5_IJNS4_10UnderscoreES1F_S1F_EEEEENS5_IJNS4_23SM90_TMA_LOAD_MULTICASTES1I_EEENS5_IJNS4_14ComposedLayoutINS4_7SwizzleILi3ELi4ELi3EEENS4_18smem_ptr_flag_bitsILi8EEENSN_INS5_IJNSA_ILi8EEESF_EEENS5_IJSF_SB_EEEEEEENSN_INS5_IJNS5_IJNS5_IJSP_SB_EEENS5_IJSO_SB_EEEEEESB_NS5_IJSC_NSA_ILi2EEEEEEEEENS5_IJNS5_IJNS5_IJSU_SY_EEESX_EEESW_NS5_IJSB_SY_EEEEEEEEEEEvNS4_8identityENS5_IJNS4_13SM90_TMA_LOADES27_EEES25_vS26_EENS_8epilogue10collective18CollectiveEpilogueINS2A_23Sm100TmaWarpSpecializedILi3ELi2ELi32ELb1ELb0EEEJSI_NS5_IJNSN_ISF_SB_EENSN_ISO_SB_EEEEENS_10bfloat16_tESM_S2I_SM_NS2A_6fusion15FusionCallbacksIS2E_NS2J_17LinearCombinationIS2I_fS2I_fLNS_15FloatRoundStyleE2EEESI_S2H_JEEENS4_5SM1004TMEM4LOAD26SM100_TMEM_LOAD_32dp32b32xES27_NS1K_INS1L_ILi2ELi4ELi3EEENS1N_ILi16EEENSN_INS5_IJS1P_SO_EEES1V_EEEENS4_39AutoVectorizingCopyWithAssumedAlignmentILi128EEENS4_14SM90_TMA_STOREES2X_S2Z_S2Z_EEEvvEEEEvNT_6ParamsE --------------------------
	.section	.nv.info._ZN7cutlass13device_kernelINS_4gemm6kernel13GemmUniversalIN4cute5tupleIJiiiiEEENS1_10collective13CollectiveMmaINS1_46MainloopSm100TmaUmmaWarpSpecializedBlockScaledILi4ELi2ELi2ENS5_IJNS4_1CILi1EEENSA_ILi4EEESB_EEEEENS5_IJNSA_ILi128EEENSA_ILi64EEENSA_ILi256EEEEEENS5_IJNS_12float_e4m3_tENS_13float_ue8m0_tEEEENS5_IJNS5_IJlSB_lEEENS4_6LayoutINS5_IJNS5_IJNS5_IJNSA_ILi32EEESC_EEEiEEESQ_NS5_IJSB_iEEEEEENS5_IJNS5_IJNS5_IJNSA_ILi16EEESC_EEEiEEENS5_IJNS5_IJNSA_ILi0EEESB_EEENSA_ILi512EEEEEENS5_IJSW_iEEEEEEEEEEESL_S13_NS4_8TiledMMAINS4_8MMA_AtomIJNS4_21SM100_MMA_MXF8F6F4_SSISJ_SJ_fSK_Li128ELi64ELNS4_4UMMA5MajorE0ELS18_0ELNS17_7ScaleInE0ELS19_0EEEEEENSN_INS5_IJSB_SB_SB_EEENS5_IJSW_SW_SW_EEEEENS5_IJNS4_10UnderscoreES1F_S1F_EEEEENS5_IJNS4_23SM90_TMA_LOAD_MULTICASTES1I_EEENS5_IJNS4_14ComposedLayoutINS4_7SwizzleILi3ELi4ELi3EEENS4_18smem_ptr_flag_bitsILi8EEENSN_INS5_IJNSA_ILi8EEESF_EEENS5_IJSF_SB_EEEEEEENSN_INS5_IJNS5_IJNS5_IJSP_SB_EEENS5_IJSO_SB_EEEEEESB_NS5_IJSC_NSA_ILi2EEEEEEEEENS5_IJNS5_IJNS5_IJSU_SY_EEESX_EEESW_NS5_IJSB_SY_EEEEEEEEEEEvNS4_8identityENS5_IJNS4_13SM90_TMA_LOADES27_EEES25_vS26_EENS_8epilogue10collective18CollectiveEpilogueINS2A_23Sm100TmaWarpSpecializedILi3ELi2ELi32ELb1ELb0EEEJSI_NS5_IJNSN_ISF_SB_EENSN_ISO_SB_EEEEENS_10bfloat16_tESM_S2I_SM_NS2A_6fusion15FusionCallbacksIS2E_NS2J_17LinearCombinationIS2I_fS2I_fLNS_15FloatRoundStyleE2EEESI_S2H_JEEENS4_5SM1004TMEM4LOAD26SM100_TMEM_LOAD_32dp32b32xES27_NS1K_INS1L_ILi2ELi4ELi3EEENS1N_ILi16EEENSN_INS5_IJS1P_SO_EEES1V_EEEENS4_39AutoVectorizingCopyWithAssumedAlignmentILi128EEENS4_14SM90_TMA_STOREES2X_S2Z_S2Z_EEEvvEEEEvNT_6ParamsE,"",@"SHT_CUDA_INFO"
	.sectionflags	@""
	.align	4


	//----- nvinfo : EIATTR_CUDA_API_VERSION
	.align		4
        /*0000*/ 	.byte	0x04, 0x37
        /*0002*/ 	.short	(.L_31 - .L_30)
.L_30:
        /*0004*/ 	.word	0x00000082


	//----- nvinfo : EIATTR_KPARAM_INFO
	.align		4
.L_31:
        /*0008*/ 	.byte	0x04, 0x17
        /*000a*/ 	.short	(.L_33 - .L_32)
.L_32:
        /*000c*/ 	.word	0x00000000
        /*0010*/ 	.short	0x0000
        /*0012*/ 	.short	0x0000
        /*0014*/ 	.byte	0x00, 0xf0, 0x01, 0x30


	//----- nvinfo : EIATTR_AT_ENTRY_FRAGMENTS
	.align		4
.L_33:
        /*0018*/ 	.byte	0x04, 0x4f
        /*001a*/ 	.short	(.L_35 - .L_34)


	//   ....[0]....
.L_34:
        /*001c*/ 	.word	0x00000006


	//----- nvinfo : EIATTR_RESERVED_SMEM_USED
	.align		4
.L_35:
        /*0020*/ 	.byte	0x01, 0x41
	.zero		2


	//----- nvinfo : EIATTR_SPARSE_MMA_MASK
	.align		4
        /*0024*/ 	.byte	0x03, 0x50
        /*0026*/ 	.short	0x0000


	//----- nvinfo : EIATTR_TCGEN05_1CTA_USED
	.align		4
        /*0028*/ 	.byte	0x01, 0x51
	.zero		2


	//----- nvinfo : EIATTR_MAXREG_COUNT
	.align		4
        /*002c*/ 	.byte	0x03, 0x1b
        /*002e*/ 	.short	0x00ff


	//----- nvinfo : EIATTR_NUM_BARRIERS
	.align		4
        /*0030*/ 	.byte	0x02, 0x4c
        /*0032*/ 	.byte	0x07
	.zero		1


	//----- nvinfo : EIATTR_EXTERNS
	.align		4
        /*0034*/ 	.byte	0x04, 0x0f
        /*0036*/ 	.short	(.L_37 - .L_36)


	//   ....[0]....
	.align		4
.L_36:
        /*0038*/ 	.word	index@(__assertfail)


	//----- nvinfo : EIATTR_MERCURY_ISA_VERSION
	.align		4
.L_37:
        /*003c*/ 	.byte	0x03, 0x5f
        /*003e*/ 	.short	0x0101


	//----- nvinfo : EIATTR_INT_WARP_WIDE_INSTR_OFFSETS
	.align		4
        /*0040*/ 	.byte	0x04, 0x31
        /*0042*/ 	.short	(.L_39 - .L_38)


	//   ....[0]....
.L_38:
        /*0044*/ 	.word	0x000025b0


	//   ....[1]....
        /*0048*/ 	.word	0x00004d30


	//   ....[2]....
        /*004c*/ 	.word	0x00004d60


	//   ....[3]....
        /*0050*/ 	.word	0x00004d80


	//   ....[4]....
        /*0054*/ 	.word	0x00005640


	//   ....[5]....
        /*0058*/ 	.word	0x00005660


	//   ....[6]....
        /*005c*/ 	.word	0x00005920


	//   ....[7]....
        /*0060*/ 	.word	0x000059e0


	//----- nvinfo : EIATTR_COOP_GROUP_MASK_REGIDS
	.align		4
.L_39:
        /*0064*/ 	.byte	0x04, 0x29
        /*0066*/ 	.short	(.L_41 - .L_40)


	//   ....[0]....
.L_40:
        /*0068*/ 	.word	0xffffffff


	//   ....[1]....
        /*006c*/ 	.word	0xffffffff


	//   ....[2]....
        /*0070*/ 	.word	0xffffffff


	//   ....[3]....
        /*0074*/ 	.word	0xffffffff


	//   ....[4]....
        /*0078*/ 	.word	0xffffffff


	//   ....[5]....
        /*007c*/ 	.word	0xffffffff


	//   ....[6]....
        /*0080*/ 	.word	0xffffffff


	//   ....[7]....
        /*0084*/ 	.word	0xffffffff


	//   ....[8]....
        /*0088*/ 	.word	0xffffffff


	//   ....[9]....
        /*008c*/ 	.word	0xffffffff


	//   ....[10]....
        /*0090*/ 	.word	0xffffffff


	//   ....[11]....
        /*0094*/ 	.word	0xffffffff


	//   ....[12]....
        /*0098*/ 	.word	0xffffffff


	//   ....[13]....
        /*009c*/ 	.word	0xffffffff


	//----- nvinfo : EIATTR_COOP_GROUP_INSTR_OFFSETS
	.align		4
.L_41:
        /*00a0*/ 	.byte	0x04, 0x28
        /*00a2*/ 	.short	(.L_43 - .L_42)


	//   ....[0]....
.L_42:
        /*00a4*/ 	.word	0x00000090


	//   ....[1]....
        /*00a8*/ 	.word	0x00000530


	//   ....[2]....
        /*00ac*/ 	.word	0x000006e0


	//   ....[3]....
        /*00b0*/ 	.word	0x00000860


	//   ....[4]....
        /*00b4*/ 	.word	0x00000960


	//   ....[5]....
        /*00b8*/ 	.word	0x00000ad0


	//   ....[6]....
        /*00bc*/ 	.word	0x00000c30


	//   ....[7]....
        /*00c0*/ 	.word	0x00000de0


	//   ....[8]....
        /*00c4*/ 	.word	0x00002490


	//   ....[9]....
        /*00c8*/ 	.word	0x00003280


	//   ....[10]....
        /*00cc*/ 	.word	0x00003490


	//   ....[11]....
        /*00d0*/ 	.word	0x000034c0


	//   ....[12]....
        /*00d4*/ 	.word	0x00004c10


	//   ....[13]....
        /*00d8*/ 	.word	0x00004e40


	//----- nvinfo : EIATTR_VRC_CTA_INIT_COUNT
	.align		4
.L_43:
        /*00dc*/ 	.byte	0x02, 0x4a
        /*00de*/ 	.byte	0x80
	.zero		1


	//----- nvinfo : EIATTR_SYSCALL_OFFSETS
	.align		4
        /*00e0*/ 	.byte	0x04, 0x46
        /*00e2*/ 	.short	(.L_45 - .L_44)


	//   ....[0]....
.L_44:
        /*00e4*/ 	.word	0x00006610


	//   ....[1]....
        /*00e8*/ 	.word	0x00006700


	//   ....[2]....
        /*00ec*/ 	.word	0x00006f40


	//   ....[3]....
        /*00f0*/ 	.word	0x00007bf0


	//----- nvinfo : EIATTR_MBARRIER_INSTR_OFFSETS
	.align		4
.L_45:
        /*00f4*/ 	.byte	0x04, 0x39
        /*00f6*/ 	.short	(.L_47 - .L_46)


	//   ....[0]....
.L_46:
        /*00f8*/ 	.word	0x00000650
        /*00fc*/ 	.word	0x000000ff
        /*0100*/ 	.word	0x00000000
        /*0104*/ 	.short	0x0100
        /*0106*/ 	.byte	0x04
	.zero		1


	//   ....[1]....
        /*0108*/ 	.word	0x00000660
        /*010c*/ 	.word	0x000000ff
        /*0110*/ 	.word	0x00000020
        /*0114*/ 	.short	0x0100
        /*0116*/ 	.byte	0x04
	.zero		1


	//   ....[2]....
        /*0118*/ 	.word	0x00000670
        /*011c*/ 	.word	0x000000ff
        /*0120*/ 	.word	0x00000008
        /*0124*/ 	.short	0x0100
        /*0126*/ 	.byte	0x04
	.zero		1


	//   ....[3]....
        /*0128*/ 	.word	0x00000680
        /*012c*/ 	.word	0x000000ff
        /*0130*/ 	.word	0x00000028
        /*0134*/ 	.short	0x0100
        /*0136*/ 	.byte	0x04
	.zero		1


	//   ....[4]....
        /*0138*/ 	.word	0x00000690
        /*013c*/ 	.word	0x000000ff
        /*0140*/ 	.word	0x00000010
        /*0144*/ 	.short	0x0100
        /*0146*/ 	.byte	0x04
	.zero		1


	//   ....[5]....
        /*0148*/ 	.word	0x000006a0
        /*014c*/ 	.word	0x000000ff
        /*0150*/ 	.word	0x00000030
        /*0154*/ 	.short	0x0100
        /*0156*/ 	.byte	0x04
	.zero		1


	//   ....[6]....
        /*0158*/ 	.word	0x000006b0
        /*015c*/ 	.word	0x000000ff
        /*0160*/ 	.word	0x00000018
        /*0164*/ 	.short	0x0100
        /*0166*/ 	.byte	0x04
	.zero		1


	//   ....[7]....
        /*0168*/ 	.word	0x000006c0
        /*016c*/ 	.word	0x000000ff
        /*0170*/ 	.word	0x00000038
        /*0174*/ 	.short	0x0100
        /*0176*/ 	.byte	0x04
	.zero		1


	//   ....[8]....
        /*0178*/ 	.word	0x000007f0
        /*017c*/ 	.word	0x000000ff
        /*0180*/ 	.word	0x00000040
        /*0184*/ 	.short	0x0100
        /*0186*/ 	.byte	0x04
	.zero		1


	//   ....[9]....
        /*0188*/ 	.word	0x00000800
        /*018c*/ 	.word	0x000000ff
        /*0190*/ 	.word	0x00000058
        /*0194*/ 	.short	0x0100
        /*0196*/ 	.byte	0x04
	.zero		1


	//   ....[10]....
        /*0198*/ 	.word	0x00000810
        /*019c*/ 	.word	0x000000ff
        /*01a0*/ 	.word	0x00000048
        /*01a4*/ 	.short	0x0100
        /*01a6*/ 	.byte	0x04
	.zero		1


	//   ....[11]....
        /*01a8*/ 	.word	0x00000820
        /*01ac*/ 	.word	0x000000ff
        /*01b0*/ 	.word	0x00000060
        /*01b4*/ 	.short	0x0100
        /*01b6*/ 	.byte	0x04
	.zero		1


	//   ....[12]....
        /*01b8*/ 	.word	0x00000830
        /*01bc*/ 	.word	0x000000ff
        /*01c0*/ 	.word	0x00000050
        /*01c4*/ 	.short	0x0100
        /*01c6*/ 	.byte	0x04
	.zero		1


	//   ....[13]....
        /*01c8*/ 	.word	0x00000840
        /*01cc*/ 	.word	0x000000ff
        /*01d0*/ 	.word	0x00000068
        /*01d4*/ 	.short	0x0100
        /*01d6*/ 	.byte	0x04
	.zero		1


	//   ....[14]....
        /*01d8*/ 	.word	0x00000930
        /*01dc*/ 	.word	0x000000ff
        /*01e0*/ 	.word	0x00000070
        /*01e4*/ 	.short	0x0100
        /*01e6*/ 	.byte	0x06
	.zero		1


	//   ....[15]....
        /*01e8*/ 	.word	0x00000940
        /*01ec*/ 	.word	0x000000ff
        /*01f0*/ 	.word	0x00000078
        /*01f4*/ 	.short	0x0100
        /*01f6*/ 	.byte	0x06
	.zero		1


	//   ....[16]....
        /*01f8*/ 	.word	0x00000a80
        /*01fc*/ 	.word	0x000000ff
        /*0200*/ 	.word	0x00000080
        /*0204*/ 	.short	0x0100
        /*0206*/ 	.byte	0x06
	.zero		1


	//   ....[17]....
        /*0208*/ 	.word	0x00000a90
        /*020c*/ 	.word	0x000000ff
        /*0210*/ 	.word	0x00000090
        /*0214*/ 	.short	0x0100
        /*0216*/ 	.byte	0x06
	.zero		1


	//   ....[18]....
        /*0218*/ 	.word	0x00000aa0
        /*021c*/ 	.word	0x000000ff
        /*0220*/ 	.word	0x00000088
        /*0224*/ 	.short	0x0100
        /*0226*/ 	.byte	0x06
	.zero		1


	//   ....[19]....
        /*0228*/ 	.word	0x00000ab0
        /*022c*/ 	.word	0x000000ff
        /*0230*/ 	.word	0x00000098
        /*0234*/ 	.short	0x0100
        /*0236*/ 	.byte	0x06
	.zero		1


	//   ....[20]....
        /*0238*/ 	.word	0x00000be0
        /*023c*/ 	.word	0x000000ff
        /*0240*/ 	.word	0x000000a0
        /*0244*/ 	.short	0x0100
        /*0246*/ 	.byte	0x04
	.zero		1


	//   ....[21]....
        /*0248*/ 	.word	0x00000bf0
        /*024c*/ 	.word	0x000000ff
        /*0250*/ 	.word	0x000000b0
        /*0254*/ 	.short	0x0100
        /*0256*/ 	.byte	0x04
	.zero		1


	//   ....[22]....
        /*0258*/ 	.word	0x00000c00
        /*025c*/ 	.word	0x000000ff
        /*0260*/ 	.word	0x000000a8
        /*0264*/ 	.short	0x0100
        /*0266*/ 	.byte	0x04
	.zero		1


	//   ....[23]....
        /*0268*/ 	.word	0x00000c10
        /*026c*/ 	.word	0x000000ff
        /*0270*/ 	.word	0x000000b8
        /*0274*/ 	.short	0x0100
        /*0276*/ 	.byte	0x04
	.zero		1


	//   ....[24]....
        /*0278*/ 	.word	0x00000d00
        /*027c*/ 	.word	0x000000ff
        /*0280*/ 	.word	0x000000c0
        /*0284*/ 	.short	0x0100
        /*0286*/ 	.byte	0x04
	.zero		1


	//   ....[25]....
        /*0288*/ 	.word	0x00000d10
        /*028c*/ 	.word	0x000000ff
        /*0290*/ 	.word	0x000000d0
        /*0294*/ 	.short	0x0100
        /*0296*/ 	.byte	0x04
	.zero		1


	//   ....[26]....
        /*0298*/ 	.word	0x00000d20
        /*029c*/ 	.word	0x000000ff
        /*02a0*/ 	.word	0x000000c8
        /*02a4*/ 	.short	0x0100
        /*02a6*/ 	.byte	0x04
	.zero		1


	//   ....[27]....
        /*02a8*/ 	.word	0x00000d30
        /*02ac*/ 	.word	0x000000ff
        /*02b0*/ 	.word	0x000000d8
        /*02b4*/ 	.short	0x0100
        /*02b6*/ 	.byte	0x04
	.zero		1


	//   ....[28]....
        /*02b8*/ 	.word	0x00001880
        /*02bc*/ 	.word	0x00000002
        /*02c0*/ 	.word	0x000000d0
        /*02c4*/ 	.short	0x010a
        /*02c6*/ 	.byte	0xff
	.zero		1


	//   ....[29]....
        /*02c8*/ 	.word	0x000018b0
        /*02cc*/ 	.word	0x00000002
        /*02d0*/ 	.word	0x000000c0
        /*02d4*/ 	.short	0x0101
        /*02d6*/ 	.byte	0xff
	.zero		1


	//   ....[30]....
        /*02d8*/ 	.word	0x00001990
        /*02dc*/ 	.word	0x000000ff
        /*02e0*/ 	.word	0x00000020
        /*02e4*/ 	.short	0x010a
        /*02e6*/ 	.byte	0x04
	.zero		1


	//   ....[31]....
        /*02e8*/ 	.word	0x00001a50
        /*02ec*/ 	.word	0x000000ff
        /*02f0*/ 	.word	0x00000020
        /*02f4*/ 	.short	0x010a
        /*02f6*/ 	.byte	0x31
	.zero		1


	//   ....[32]....
        /*02f8*/ 	.word	0x00001b90
        /*02fc*/ 	.word	0x000000ff
        /*0300*/ 	.word	0x00000020
        /*0304*/ 	.short	0x010a
        /*0306*/ 	.byte	0x04
	.zero		1


	//   ....[33]....
        /*0308*/ 	.word	0x00001f30
        /*030c*/ 	.word	0x000000ff
        /*0310*/ 	.word	0x00000078
        /*0314*/ 	.short	0x0101
        /*0316*/ 	.byte	0x06
	.zero		1


	//   ....[34]....
        /*0318*/ 	.word	0x00001f50
        /*031c*/ 	.word	0x000000ff
        /*0320*/ 	.word	0x00000020
        /*0324*/ 	.short	0x010a
        /*0326*/ 	.byte	0x04
	.zero		1


	//   ....[35]....
        /*0328*/ 	.word	0x00001fd0
        /*032c*/ 	.word	0x000000ff
        /*0330*/ 	.word	0x00000020
        /*0334*/ 	.short	0x010a
        /*0336*/ 	.byte	0x31
	.zero		1


	//   ....[36]....
        /*0338*/ 	.word	0x00002110
        /*033c*/ 	.word	0x000000ff
        /*0340*/ 	.word	0x00000020
        /*0344*/ 	.short	0x010a
        /*0346*/ 	.byte	0x04
	.zero		1


	//   ....[37]....
        /*0348*/ 	.word	0x000024c0
        /*034c*/ 	.word	0x00000002
        /*0350*/ 	.word	0x00000080
        /*0354*/ 	.short	0x010a
        /*0356*/ 	.byte	0xff
	.zero		1


	//   ....[38]....
        /*0358*/ 	.word	0x00002580
        /*035c*/ 	.word	0x00000002
        /*0360*/ 	.word	0x00000000
        /*0364*/ 	.short	0x0101
        /*0366*/ 	.byte	0xff
	.zero		1


	//   ....[39]....
        /*0368*/ 	.word	0x00002af0
        /*036c*/ 	.word	0x000000ff
        /*0370*/ 	.word	0x00000000
        /*0374*/ 	.short	0x010a
        /*0376*/ 	.byte	0x04
	.zero		1


	//   ....[40]....
        /*0378*/ 	.word	0x00002b80
        /*037c*/ 	.word	0x000000ff
        /*0380*/ 	.word	0x00000000
        /*0384*/ 	.short	0x010a
        /*0386*/ 	.byte	0x05
	.zero		1


	//   ....[41]....
        /*0388*/ 	.word	0x00002c10
        /*038c*/ 	.word	0x000000ff
        /*0390*/ 	.word	0x00000000
        /*0394*/ 	.short	0x010a
        /*0396*/ 	.byte	0x05
	.zero		1


	//   ....[42]....
        /*0398*/ 	.word	0x00002cb0
        /*039c*/ 	.word	0x00000000
        /*03a0*/ 	.word	0x00000000
        /*03a4*/ 	.short	0x010a
        /*03a6*/ 	.byte	0xff
	.zero		1


	//   ....[43]....
        /*03a8*/ 	.word	0x00002de0
        /*03ac*/ 	.word	0x00000000
        /*03b0*/ 	.word	0x000000c0
        /*03b4*/ 	.short	0x010a
        /*03b6*/ 	.byte	0xff
	.zero		1


	//   ....[44]....
        /*03b8*/ 	.word	0x00002e50
        /*03bc*/ 	.word	0x00000000
        /*03c0*/ 	.word	0x00000000
        /*03c4*/ 	.short	0x0101
        /*03c6*/ 	.byte	0xff
	.zero		1


	//   ....[45]....
        /*03c8*/ 	.word	0x00002e70
        /*03cc*/ 	.word	0x000000ff
        /*03d0*/ 	.word	0x00000090
        /*03d4*/ 	.short	0x010a
        /*03d6*/ 	.byte	0x04
	.zero		1


	//   ....[46]....
        /*03d8*/ 	.word	0x00002f90
        /*03dc*/ 	.word	0x00000000
        /*03e0*/ 	.word	0x00000080
        /*03e4*/ 	.short	0x010a
        /*03e6*/ 	.byte	0xff
	.zero		1


	//   ....[47]....
        /*03e8*/ 	.word	0x00003090
        /*03ec*/ 	.word	0x00000000
        /*03f0*/ 	.word	0x00000000
        /*03f4*/ 	.short	0x0101
        /*03f6*/ 	.byte	0xff
	.zero		1


	//   ....[48]....
        /*03f8*/ 	.word	0x00003120
        /*03fc*/ 	.word	0x000000ff
        /*0400*/ 	.word	0x00000090
        /*0404*/ 	.short	0x0106
        /*0406*/ 	.byte	0x04
	.zero		1


	//   ....[49]....
        /*0408*/ 	.word	0x00003140
        /*040c*/ 	.word	0x000000ff
        /*0410*/ 	.word	0x00000090
        /*0414*/ 	.short	0x010a
        /*0416*/ 	.byte	0x04
	.zero		1


	//   ....[50]....
        /*0418*/ 	.word	0x000031d0
        /*041c*/ 	.word	0x000000ff
        /*0420*/ 	.word	0x00000090
        /*0424*/ 	.short	0x0106
        /*0426*/ 	.byte	0x07
	.zero		1


	//   ....[51]....
        /*0428*/ 	.word	0x00003210
        /*042c*/ 	.word	0x00000000
        /*0430*/ 	.word	0x00000090
        /*0434*/ 	.short	0x010a
        /*0436*/ 	.byte	0xff
	.zero		1


	//   ....[52]....
        /*0438*/ 	.word	0x00003aa0
        /*043c*/ 	.word	0x00000002
        /*0440*/ 	.word	0x00000080
        /*0444*/ 	.short	0x010a
        /*0446*/ 	.byte	0xff
	.zero		1


	//   ....[53]....
        /*0448*/ 	.word	0x00003b60
        /*044c*/ 	.word	0x00000002
        /*0450*/ 	.word	0x00000000
        /*0454*/ 	.short	0x0101
        /*0456*/ 	.byte	0xff
	.zero		1


	//   ....[54]....
        /*0458*/ 	.word	0x00004060
        /*045c*/ 	.word	0x000000ff
        /*0460*/ 	.word	0x00000000
        /*0464*/ 	.short	0x010a
        /*0466*/ 	.byte	0x04
	.zero		1


	//   ....[55]....
        /*0468*/ 	.word	0x00004070
        /*046c*/ 	.word	0x000000ff
        /*0470*/ 	.word	0x000000b0
        /*0474*/ 	.short	0x010a
        /*0476*/ 	.byte	0x07
	.zero		1


	//   ....[56]....
        /*0478*/ 	.word	0x000044a0
        /*047c*/ 	.word	0x000000ff
        /*0480*/ 	.word	0x00000000
        /*0484*/ 	.short	0x010a
        /*0486*/ 	.byte	0x07
	.zero		1


	//   ....[57]....
        /*0488*/ 	.word	0x00004620
        /*048c*/ 	.word	0x000000ff
        /*0490*/ 	.word	0x00000000
        /*0494*/ 	.short	0x010a
        /*0496*/ 	.byte	0x04
	.zero		1


	//   ....[58]....
        /*0498*/ 	.word	0x00004b50
        /*049c*/ 	.word	0x000000ff
        /*04a0*/ 	.word	0x00000000
        /*04a4*/ 	.short	0x010a
        /*04a6*/ 	.byte	0x04
	.zero		1


	//   ....[59]....
        /*04a8*/ 	.word	0x00004bf0
        /*04ac*/ 	.word	0x000000ff
        /*04b0*/ 	.word	0x00000000
        /*04b4*/ 	.short	0x010a
        /*04b6*/ 	.byte	0x04
	.zero		1


	//   ....[60]....
        /*04b8*/ 	.word	0x00004fe0
        /*04bc*/ 	.word	0x00000000
        /*04c0*/ 	.word	0x00000080
        /*04c4*/ 	.short	0x010a
        /*04c6*/ 	.byte	0xff
	.zero		1


	//   ....[61]....
        /*04c8*/ 	.word	0x000050a0
        /*04cc*/ 	.word	0x00000000
        /*04d0*/ 	.word	0x00000000
        /*04d4*/ 	.short	0x0101
        /*04d6*/ 	.byte	0xff
	.zero		1


	//   ....[62]....
        /*04d8*/ 	.word	0x000053c0
        /*04dc*/ 	.word	0x000000ff
        /*04e0*/ 	.word	0x00000078
        /*04e4*/ 	.short	0x010a
        /*04e6*/ 	.byte	0x06
	.zero		1


	//   ....[63]....
        /*04e8*/ 	.word	0x000055e0
        /*04ec*/ 	.word	0x000000ff
        /*04f0*/ 	.word	0x00000058
        /*04f4*/ 	.short	0x010a
        /*04f6*/ 	.byte	0x04
	.zero		1


	//   ....[64]....
        /*04f8*/ 	.word	0x000057d0
        /*04fc*/ 	.word	0x000000ff
        /*0500*/ 	.word	0x00000040
        /*0504*/ 	.short	0x010b
        /*0506*/ 	.byte	0x04
	.zero		1


	//   ....[65]....
        /*0508*/ 	.word	0x00005830
        /*050c*/ 	.word	0x000000ff
        /*0510*/ 	.word	0x00000000
        /*0514*/ 	.short	0x0101
        /*0516*/ 	.byte	0x0e
	.zero		1


	//   ....[66]....
        /*0518*/ 	.word	0x00005870
        /*051c*/ 	.word	0x000000ff
        /*0520*/ 	.word	0x00000058
        /*0524*/ 	.short	0x010a
        /*0526*/ 	.byte	0x05
	.zero		1


	//   ....[67]....
        /*0528*/ 	.word	0x00005ac0
        /*052c*/ 	.word	0x000000ff
        /*0530*/ 	.word	0x00000040
        /*0534*/ 	.short	0x010b
        /*0536*/ 	.byte	0x05
	.zero		1


	//   ....[68]....
        /*0538*/ 	.word	0x00005ad0
        /*053c*/ 	.word	0x000000ff
        /*0540*/ 	.word	0x00000000
        /*0544*/ 	.short	0x0101
        /*0546*/ 	.byte	0x04
	.zero		1


	//   ....[69]....
        /*0548*/ 	.word	0x00005b80
        /*054c*/ 	.word	0x000000ff
        /*0550*/ 	.word	0x00000000
        /*0554*/ 	.short	0x010a
        /*0556*/ 	.byte	0x04
	.zero		1


	//   ....[70]....
        /*0558*/ 	.word	0x00005c10
        /*055c*/ 	.word	0x000000ff
        /*0560*/ 	.word	0x00000000
        /*0564*/ 	.short	0x010a
        /*0566*/ 	.byte	0x05
	.zero		1


	//   ....[71]....
        /*0568*/ 	.word	0x00005cb0
        /*056c*/ 	.word	0x00000000
        /*0570*/ 	.word	0x00000000
        /*0574*/ 	.short	0x010a
        /*0576*/ 	.byte	0xff
	.zero		1


	//   ....[72]....
        /*0578*/ 	.word	0x00005ff0
        /*057c*/ 	.word	0x00000000
        /*0580*/ 	.word	0x00000080
        /*0584*/ 	.short	0x010a
        /*0586*/ 	.byte	0xff
	.zero		1


	//   ....[73]....
        /*0588*/ 	.word	0x00006100
        /*058c*/ 	.word	0x00000000
        /*0590*/ 	.word	0x00000000
        /*0594*/ 	.short	0x0101
        /*0596*/ 	.byte	0xff
	.zero		1


	//   ....[74]....
        /*0598*/ 	.word	0x00006b90
        /*059c*/ 	.word	0x00000000
        /*05a0*/ 	.word	0x00000040
        /*05a4*/ 	.short	0x010a
        /*05a6*/ 	.byte	0xff
	.zero		1


	//   ....[75]....
        /*05a8*/ 	.word	0x00006c00
        /*05ac*/ 	.word	0x00000049
        /*05b0*/ 	.word	0x000000a0
        /*05b4*/ 	.short	0x010a
        /*05b6*/ 	.byte	0xff
	.zero		1


	//   ....[76]....
        /*05b8*/ 	.word	0x00006cf0
        /*05bc*/ 	.word	0x00000000
        /*05c0*/ 	.word	0x00000040
        /*05c4*/ 	.short	0x010a
        /*05c6*/ 	.byte	0xff
	.zero		1


	//   ....[77]....
        /*05c8*/ 	.word	0x00006e20
        /*05cc*/ 	.word	0x00000049
        /*05d0*/ 	.word	0x000000a0
        /*05d4*/ 	.short	0x010a
        /*05d6*/ 	.byte	0xff
	.zero		1


	//   ....[78]....
        /*05d8*/ 	.word	0x00007930
        /*05dc*/ 	.word	0x00000000
        /*05e0*/ 	.word	0x00000000
        /*05e4*/ 	.short	0x0101
        /*05e6*/ 	.byte	0xff
	.zero		1


	//   ....[79]....
        /*05e8*/ 	.word	0x00007940
        /*05ec*/ 	.word	0x00000002
        /*05f0*/ 	.word	0x00000040
        /*05f4*/ 	.short	0x010a
        /*05f6*/ 	.byte	0xff
	.zero		1


	//   ....[80]....
        /*05f8*/ 	.word	0x00007a10
        /*05fc*/ 	.word	0x00000002
        /*0600*/ 	.word	0x00000040
        /*0604*/ 	.short	0x010a
        /*0606*/ 	.byte	0xff
	.zero		1


	//   ....[81]....
        /*0608*/ 	.word	0x00007d80
        /*060c*/ 	.word	0x000000ff
        /*0610*/ 	.word	0x00000000
        /*0614*/ 	.short	0x0101
        /*0616*/ 	.byte	0x04
	.zero		1


	//   ....[82]....
        /*0618*/ 	.word	0x000086b0
        /*061c*/ 	.word	0x00000000
        /*0620*/ 	.word	0x00000000
        /*0624*/ 	.short	0x0101
        /*0626*/ 	.byte	0xff
	.zero		1


	//   ....[83]....
        /*0628*/ 	.word	0x00008930
        /*062c*/ 	.word	0x000000ff
        /*0630*/ 	.word	0x00000000
        /*0634*/ 	.short	0x0101
        /*0636*/ 	.byte	0x04
	.zero		1


	//   ....[84]....
        /*0638*/ 	.word	0x00008950
        /*063c*/ 	.word	0x00000002
        /*0640*/ 	.word	0x000000d0
        /*0644*/ 	.short	0x010a
        /*0646*/ 	.byte	0xff
	.zero		1


	//   ....[85]....
        /*0648*/ 	.word	0x000089b0
        /*064c*/ 	.word	0x00000002
        /*0650*/ 	.word	0x00000020
        /*0654*/ 	.short	0x010a
        /*0656*/ 	.byte	0xff
	.zero		1


	//   ....[86]....
        /*0658*/ 	.word	0x00008a10
        /*065c*/ 	.word	0x00000002
        /*0660*/ 	.word	0x00000020
        /*0664*/ 	.short	0x010a
        /*0666*/ 	.byte	0xff
	.zero		1


	//   ....[87]....
        /*0668*/ 	.word	0x00008a60
        /*066c*/ 	.word	0x00000002
        /*0670*/ 	.word	0x00000080
        /*0674*/ 	.short	0x010a
        /*0676*/ 	.byte	0xff
	.zero		1


	//   ....[88]....
        /*0678*/ 	.word	0x00008ac0
        /*067c*/ 	.word	0x00000000
        /*0680*/ 	.word	0x00000000
        /*0684*/ 	.short	0x010a
        /*0686*/ 	.byte	0xff
	.zero		1


	//   ....[89]....
        /*0688*/ 	.word	0x00008b20
        /*068c*/ 	.word	0x00000000
        /*0690*/ 	.word	0x00000000
        /*0694*/ 	.short	0x010a
        /*0696*/ 	.byte	0xff
	.zero		1


	//   ....[90]....
        /*0698*/ 	.word	0x00008b80
        /*069c*/ 	.word	0x00000000
        /*06a0*/ 	.word	0x00000000
        /*06a4*/ 	.short	0x010a
        /*06a6*/ 	.byte	0xff
	.zero		1


	//   ....[91]....
        /*06a8*/ 	.word	0x00008bd0
        /*06ac*/ 	.word	0x00000000
        /*06b0*/ 	.word	0x000000c0
        /*06b4*/ 	.short	0x010a
        /*06b6*/ 	.byte	0xff
	.zero		1


	//   ....[92]....
        /*06b8*/ 	.word	0x00008c30
        /*06bc*/ 	.word	0x00000000
        /*06c0*/ 	.word	0x00000090
        /*06c4*/ 	.short	0x010a
        /*06c6*/ 	.byte	0xff
	.zero		1


	//   ....[93]....
        /*06c8*/ 	.word	0x00008c80
        /*06cc*/ 	.word	0x00000000
        /*06d0*/ 	.word	0x00000080
        /*06d4*/ 	.short	0x010a
        /*06d6*/ 	.byte	0xff
	.zero		1


	//   ....[94]....
        /*06d8*/ 	.word	0x00008ce0
        /*06dc*/ 	.word	0x00000000
        /*06e0*/ 	.word	0x00000090
        /*06e4*/ 	.short	0x010a
        /*06e6*/ 	.byte	0xff
	.zero		1


	//   ....[95]....
        /*06e8*/ 	.word	0x00008d30
        /*06ec*/ 	.word	0x00000002
        /*06f0*/ 	.word	0x00000080
        /*06f4*/ 	.short	0x010a
        /*06f6*/ 	.byte	0xff
	.zero		1


	//   ....[96]....
        /*06f8*/ 	.word	0x00008da0
        /*06fc*/ 	.word	0x00000004
        /*0700*/ 	.word	0x000000b0
        /*0704*/ 	.short	0x010a
        /*0706*/ 	.byte	0xff
	.zero		1


	//   ....[97]....
        /*0708*/ 	.word	0x00008e00
        /*070c*/ 	.word	0x00000003
        /*0710*/ 	.word	0x00000000
        /*0714*/ 	.short	0x010a
        /*0716*/ 	.byte	0xff
	.zero		1


	//   ....[98]....
        /*0718*/ 	.word	0x00008e60
        /*071c*/ 	.word	0x00000000
        /*0720*/ 	.word	0x00000000
        /*0724*/ 	.short	0x010a
        /*0726*/ 	.byte	0xff
	.zero		1


	//   ....[99]....
        /*0728*/ 	.word	0x00008ec0
        /*072c*/ 	.word	0x00000000
        /*0730*/ 	.word	0x00000000
        /*0734*/ 	.short	0x010a
        /*0736*/ 	.byte	0xff
	.zero		1


	//   ....[100]....
        /*0738*/ 	.word	0x00008f10
        /*073c*/ 	.word	0x00000000
        /*0740*/ 	.word	0x00000080
        /*0744*/ 	.short	0x010a
        /*0746*/ 	.byte	0xff
	.zero		1


	//   ....[101]....
        /*0748*/ 	.word	0x00008f70
        /*074c*/ 	.word	0x00000000
        /*0750*/ 	.word	0x00000078
        /*0754*/ 	.short	0x010a
        /*0756*/ 	.byte	0xff
	.zero		1


	//   ....[102]....
        /*0758*/ 	.word	0x00008fd0
        /*075c*/ 	.word	0x00000000
        /*0760*/ 	.word	0x00000058
        /*0764*/ 	.short	0x010a
        /*0766*/ 	.byte	0xff
	.zero		1


	//   ....[103]....
        /*0768*/ 	.word	0x00009030
        /*076c*/ 	.word	0x00000000
        /*0770*/ 	.word	0x00000058
        /*0774*/ 	.short	0x010a
        /*0776*/ 	.byte	0xff
	.zero		1


	//   ....[104]....
        /*0778*/ 	.word	0x00009090
        /*077c*/ 	.word	0x00000000
        /*0780*/ 	.word	0x00000000
        /*0784*/ 	.short	0x010a
        /*0786*/ 	.byte	0xff
	.zero		1


	//   ....[105]....
        /*0788*/ 	.word	0x000090f0
        /*078c*/ 	.word	0x00000000
        /*0790*/ 	.word	0x00000000
        /*0794*/ 	.short	0x010a
        /*0796*/ 	.byte	0xff
	.zero		1


	//   ....[106]....
        /*0798*/ 	.word	0x00009140
        /*079c*/ 	.word	0x00000000
        /*07a0*/ 	.word	0x00000080
        /*07a4*/ 	.short	0x010a
        /*07a6*/ 	.byte	0xff
	.zero		1


	//   ....[107]....
        /*07a8*/ 	.word	0x00009190
        /*07ac*/ 	.word	0x00000000
        /*07b0*/ 	.word	0x00000040
        /*07b4*/ 	.short	0x010a
        /*07b6*/ 	.byte	0xff
	.zero		1


	//   ....[108]....
        /*07b8*/ 	.word	0x000091e0
        /*07bc*/ 	.word	0x00000049
        /*07c0*/ 	.word	0x000000a0
        /*07c4*/ 	.short	0x010a
        /*07c6*/ 	.byte	0xff
	.zero		1


	//   ....[109]....
        /*07c8*/ 	.word	0x00009230
        /*07cc*/ 	.word	0x00000002
        /*07d0*/ 	.word	0x00000040
        /*07d4*/ 	.short	0x010a
        /*07d6*/ 	.byte	0xff
	.zero		1


	//----- nvinfo : EIATTR_NUM_MBARRIERS
	.align		4
.L_47:
        /*07d8*/ 	.byte	0x03, 0x38
        /*07da*/ 	.short	0x001c


	//----- nvinfo : EIATTR_EXIT_INSTR_OFFSETS
	.align		4
        /*07dc*/ 	.byte	0x04, 0x1c
        /*07de*/ 	.short	(.L_49 - .L_48)


	//   ....[0]....
.L_48:
        /*07e0*/ 	.word	0x00002ce0


	//   ....[1]....
        /*07e4*/ 	.word	0x000031e0


	//   ....[2]....
        /*07e8*/ 	.word	0x00003240


	//   ....[3]....
        /*07ec*/ 	.word	0x00004e50


	//   ....[4]....
        /*07f0*/ 	.word	0x00005ce0


	//   ....[5]....
        /*07f4*/ 	.word	0x00005d20


	//   ....[6]....
        /*07f8*/ 	.word	0x00008820


	//   ....[7]....
        /*07fc*/ 	.word	0x000088a0


	//   ....[8]....
        /*0800*/ 	.word	0x000088d0


	//   ....[9]....
        /*0804*/ 	.word	0x00008940


	//----- nvinfo : EIATTR_MAX_THREADS
	.align		4
.L_49:
        /*0808*/ 	.byte	0x04, 0x05
        /*080a*/ 	.short	(.L_51 - .L_50)
.L_50:
        /*080c*/ 	.word	0x00000100
        /*0810*/ 	.word	0x00000001
        /*0814*/ 	.word	0x00000001


	//----- nvinfo : EIATTR_CRS_STACK_SIZE
	.align		4
.L_51:
        /*0818*/ 	.byte	0x04, 0x1e
        /*081a*/ 	.short	(.L_53 - .L_52)
.L_52:
        /*081c*/ 	.word	0x00000000


	//----- nvinfo : EIATTR_CBANK_PARAM_SIZE
	.align		4
.L_53:
        /*0820*/ 	.byte	0x03, 0x19
        /*0822*/ 	.short	0x0c00


	//----- nvinfo : EIATTR_PARAM_CBANK
	.align		4
        /*0824*/ 	.byte	0x04, 0x0a
        /*0826*/ 	.short	(.L_55 - .L_54)
	.align		4
.L_54:
        /*0828*/ 	.word	index@(.nv.constant0._ZN7cutlass13device_kernelINS_4gemm6kernel13GemmUniversalIN4cute5tupleIJiiiiEEENS1_10collective13CollectiveMmaINS1_46MainloopSm100TmaUmmaWarpSpecializedBlockScaledILi4ELi2ELi2ENS5_IJNS4_1CILi1EEENSA_ILi4EEESB_EEEEENS5_IJNSA_ILi128EEENSA_ILi64EEENSA_ILi256EEEEEENS5_IJNS_12float_e4m3_tENS_13float_ue8m0_tEEEENS5_IJNS5_IJlSB_lEEENS4_6LayoutINS5_IJNS5_IJNS5_IJNSA_ILi32EEESC_EEEiEEESQ_NS5_IJSB_iEEEEEENS5_IJNS5_IJNS5_IJNSA_ILi16EEESC_EEEiEEENS5_IJNS5_IJNSA_ILi0EEESB_EEENSA_ILi512EEEEEENS5_IJSW_iEEEEEEEEEEESL_S13_NS4_8TiledMMAINS4_8MMA_AtomIJNS4_21SM100_MMA_MXF8F6F4_SSISJ_SJ_fSK_Li128ELi64ELNS4_4UMMA5MajorE0ELS18_0ELNS17_7ScaleInE0ELS19_0EEEEEENSN_INS5_IJSB_SB_SB_EEENS5_IJSW_SW_SW_EEEEENS5_IJNS4_10UnderscoreES1F_S1F_EEEEENS5_IJNS4_23SM90_TMA_LOAD_MULTICASTES1I_EEENS5_IJNS4_14ComposedLayoutINS4_7SwizzleILi3ELi4ELi3EEENS4_18smem_ptr_flag_bitsILi8EEENSN_INS5_IJNSA_ILi8EEESF_EEENS5_IJSF_SB_EEEEEEENSN_INS5_IJNS5_IJNS5_IJSP_SB_EEENS5_IJSO_SB_EEEEEESB_NS5_IJSC_NSA_ILi2EEEEEEEEENS5_IJNS5_IJNS5_IJSU_SY_EEESX_EEESW_NS5_IJSB_SY_EEEEEEEEEEEvNS4_8identityENS5_IJNS4_13SM90_TMA_LOADES27_EEES25_vS26_EENS_8epilogue10collective18CollectiveEpilogueINS2A_23Sm100TmaWarpSpecializedILi3ELi2ELi32ELb1ELb0EEEJSI_NS5_IJNSN_ISF_SB_EENSN_ISO_SB_EEEEENS_10bfloat16_tESM_S2I_SM_NS2A_6fusion15FusionCallbacksIS2E_NS2J_17LinearCombinationIS2I_fS2I_fLNS_15FloatRoundStyleE2EEESI_S2H_JEEENS4_5SM1004TMEM4LOAD26SM100_TMEM_LOAD_32dp32b32xES27_NS1K_INS1L_ILi2ELi4ELi3EEENS1N_ILi16EEENSN_INS5_IJS1P_SO_EEES1V_EEEENS4_39AutoVectorizingCopyWithAssumedAlignmentILi128EEENS4_14SM90_TMA_STOREES2X_S2Z_S2Z_EEEvvEEEEvNT_6ParamsE)
        /*082c*/ 	.short	0x0380
        /*082e*/ 	.short	0x0c00


	//----- nvinfo : EIATTR_SW_WAR
	.align		4
.L_55:
        /*0830*/ 	.byte	0x04, 0x36
        /*0832*/ 	.short	(.L_57 - .L_56)
.L_56:
        /*0834*/ 	.word	0x00000008
.L_57:


//--------------------- .nv.callgraph             --------------------------
	.section	.nv.callgraph,"",@"SHT_CUDA_CALLGRAPH"
	.align	4
	.sectionentsize	8
	.align		4
        /*0000*/ 	.word	0x00000000
	.align		4
        /*0004*/ 	.word	0xffffffff
	.align		4
        /*0008*/ 	.word	index@(_ZN7cutlass13device_kernelINS_4gemm6kernel13GemmUniversalIN4cute5tupleIJiiiiEEENS1_10collective13CollectiveMmaINS1_46MainloopSm100TmaUmmaWarpSpecializedBlockScaledILi4ELi2ELi2ENS5_IJNS4_1CILi1EEENSA_ILi4EEESB_EEEEENS5_IJNSA_ILi128EEENSA_ILi64EEENSA_ILi256EEEEEENS5_IJNS_12float_e4m3_tENS_13float_ue8m0_tEEEENS5_IJNS5_IJlSB_lEEENS4_6LayoutINS5_IJNS5_IJNS5_IJNSA_ILi32EEESC_EEEiEEESQ_NS5_IJSB_iEEEEEENS5_IJNS5_IJNS5_IJNSA_ILi16EEESC_EEEiEEENS5_IJNS5_IJNSA_ILi0EEESB_EEENSA_ILi512EEEEEENS5_IJSW_iEEEEEEEEEEESL_S13_NS4_8TiledMMAINS4_8MMA_AtomIJNS4_21SM100_MMA_MXF8F6F4_SSISJ_SJ_fSK_Li128ELi64ELNS4_4UMMA5MajorE0ELS18_0ELNS17_7ScaleInE0ELS19_0EEEEEENSN_INS5_IJSB_SB_SB_EEENS5_IJSW_SW_SW_EEEEENS5_IJNS4_10UnderscoreES1F_S1F_EEEEENS5_IJNS4_23SM90_TMA_LOAD_MULTICASTES1I_EEENS5_IJNS4_14ComposedLayoutINS4_7SwizzleILi3ELi4ELi3EEENS4_18smem_ptr_flag_bitsILi8EEENSN_INS5_IJNSA_ILi8EEESF_EEENS5_IJSF_SB_EEEEEEENSN_INS5_IJNS5_IJNS5_IJSP_SB_EEENS5_IJSO_SB_EEEEEESB_NS5_IJSC_NSA_ILi2EEEEEEEEENS5_IJNS5_IJNS5_IJSU_SY_EEESX_EEESW_NS5_IJSB_SY_EEEEEEEEEEEvNS4_8identityENS5_IJNS4_13SM90_TMA_LOADES27_EEES25_vS26_EENS_8epilogue10collective18CollectiveEpilogueINS2A_23Sm100TmaWarpSpecializedILi3ELi2ELi32ELb1ELb0EEEJSI_NS5_IJNSN_ISF_SB_EENSN_ISO_SB_EEEEENS_10bfloat16_tESM_S2I_SM_NS2A_6fusion15FusionCallbacksIS2E_NS2J_17LinearCombinationIS2I_fS2I_fLNS_15FloatRoundStyleE2EEESI_S2H_JEEENS4_5SM1004TMEM4LOAD26SM100_TMEM_LOAD_32dp32b32xES27_NS1K_INS1L_ILi2ELi4ELi3EEENS1N_ILi16EEENSN_INS5_IJS1P_SO_EEES1V_EEEENS4_39AutoVectorizingCopyWithAssumedAlignmentILi128EEENS4_14SM90_TMA_STOREES2X_S2Z_S2Z_EEEvvEEEEvNT_6ParamsE)
	.align		4
        /*000c*/ 	.word	index@(__assertfail)
	.align		4
        /*0010*/ 	.word	0x00000000
	.align		4
        /*0014*/ 	.word	0xfffffffe
	.align		4
        /*0018*/ 	.word	0x00000000
	.align		4
        /*001c*/ 	.word	0xfffffffd
	.align		4
        /*0020*/ 	.word	0x00000000
	.align		4
        /*0024*/ 	.word	0xfffffffc


//--------------------- .nv.constant4             --------------------------
	.section	.nv.constant4,"a",@progbits
	.align	8
	.align		8
.nv.constant4:
        /*0000*/ 	.dword	__assertfail
	.align		8
        /*0008*/ 	.dword	__unnamed_1
	.align		8
        /*0010*/ 	.dword	__unnamed_2
	.align		8
        /*0018*/ 	.dword	_ZN40_INTERNAL_4a92ee4f_4_k_cu_5063ae48_330404cuda3std3__45__cpo5beginE
	.align		8
        /*0020*/ 	.dword	_ZN40_INTERNAL_4a92ee4f_4_k_cu_5063ae48_330404cuda3std3__45__cpo3endE
	.align		8
        /*0028*/ 	.dword	_ZN40_INTERNAL_4a92ee4f_4_k_cu_5063ae48_330404cuda3std3__45__cpo6cbeginE
	.align		8
        /*0030*/ 	.dword	_ZN40_INTERNAL_4a92ee4f_4_k_cu_5063ae48_330404cuda3std3__45__cpo4cendE
	.align		8
        /*0038*/ 	.dword	_ZN40_INTERNAL_4a92ee4f_4_k_cu_5063ae48_330404cuda3std3__442_GLOBAL__N__4a92ee4f_4_k_cu_5063ae48_330406ignoreE
	.align		8
        /*0040*/ 	.dword	_ZN40_INTERNAL_4a92ee4f_4_k_cu_5063ae48_330404cuda3std3__419piecewise_constructE
	.align		8
        /*0048*/ 	.dword	_ZN40_INTERNAL_4a92ee4f_4_k_cu_5063ae48_330404cuda3std3__48in_placeE
	.align		8
        /*0050*/ 	.dword	_ZN40_INTERNAL_4a92ee4f_4_k_cu_5063ae48_330404cuda3std6ranges3__45__cpo4swapE
	.align		8
        /*0058*/ 	.dword	_ZN40_INTERNAL_4a92ee4f_4_k_cu_5063ae48_330404cuda3std6ranges3__45__cpo9iter_moveE
	.align		8
        /*0060*/ 	.dword	_ZN40_INTERNAL_4a92ee4f_4_k_cu_5063ae48_330404cute7productE
	.align		8
        /*0068*/ 	.dword	_ZN40_INTERNAL_4a92ee4f_4_k_cu_5063ae48_330404cute1_E
	.align		8
        /*0070*/ 	.dword	$str$25
	.align		8
        /*0078*/ 	.dword	$str$26
	.align		8
        /*0080*/ 	.dword	$str$27
	.align		8
        /*0088*/ 	.dword	$str$28


//--------------------- .text._ZN7cutlass13device_kernelINS_4gemm6kernel13GemmUniversalIN4cute5tupleIJiiiiEEENS1_10collective13CollectiveMmaINS1_46MainloopSm100TmaUmmaWarpSpecializedBlockScaledILi4ELi2ELi2ENS5_IJNS4_1CILi1EEENSA_ILi4EEESB_EEEEENS5_IJNSA_ILi128EEENSA_ILi64EEENSA_ILi256EEEEEENS5_IJNS_12float_e4m3_tENS_13float_ue8m0_tEEEENS5_IJNS5_IJlSB_lEEENS4_6LayoutINS5_IJNS5_IJNS5_IJNSA_ILi32EEESC_EEEiEEESQ_NS5_IJSB_iEEEEEENS5_IJNS5_IJNS5_IJNSA_ILi16EEESC_EEEiEEENS5_IJNS5_IJNSA_ILi0EEESB_EEENSA_ILi512EEEEEENS5_IJSW_iEEEEEEEEEEESL_S13_NS4_8TiledMMAINS4_8MMA_AtomIJNS4_21SM100_MMA_MXF8F6F4_SSISJ_SJ_fSK_Li128ELi64ELNS4_4UMMA5MajorE0ELS18_0ELNS17_7ScaleInE0ELS19_0EEEEEENSN_INS5_IJSB_SB_SB_EEENS5_IJSW_SW_SW_EEEEENS5_IJNS4_10UnderscoreES1F_S1F_EEEEENS5_IJNS4_23SM90_TMA_LOAD_MULTICASTES1I_EEENS5_IJNS4_14ComposedLayoutINS4_7SwizzleILi3ELi4ELi3EEENS4_18smem_ptr_flag_bitsILi8EEENSN_INS5_IJNSA_ILi8EEESF_EEENS5_IJSF_SB_EEEEEEENSN_INS5_IJNS5_IJNS5_IJSP_SB_EEENS5_IJSO_SB_EEEEEESB_NS5_IJSC_NSA_ILi2EEEEEEEEENS5_IJNS5_IJNS5_IJSU_SY_EEESX_EEESW_NS5_IJSB_SY_EEEEEEEEEEEvNS4_8identityENS5_IJNS4_13SM90_TMA_LOADES27_EEES25_vS26_EENS_8epilogue10collective18CollectiveEpilogueINS2A_23Sm100TmaWarpSpecializedILi3ELi2ELi32ELb1ELb0EEEJSI_NS5_IJNSN_ISF_SB_EENSN_ISO_SB_EEEEENS_10bfloat16_tESM_S2I_SM_NS2A_6fusion15FusionCallbacksIS2E_NS2J_17LinearCombinationIS2I_fS2I_fLNS_15FloatRoundStyleE2EEESI_S2H_JEEENS4_5SM1004TMEM4LOAD26SM100_TMEM_LOAD_32dp32b32xES27_NS1K_INS1L_ILi2ELi4ELi3EEENS1N_ILi16EEENSN_INS5_IJS1P_SO_EEES1V_EEEENS4_39AutoVectorizingCopyWithAssumedAlignmentILi128EEENS4_14SM90_TMA_STOREES2X_S2Z_S2Z_EEEvvEEEEvNT_6ParamsE --------------------------
	.section	.text._ZN7cutlass13device_kernelINS_4gemm6kernel13GemmUniversalIN4cute5tupleIJiiiiEEENS1_10collective13CollectiveMmaINS1_46MainloopSm100TmaUmmaWarpSpecializedBlockScaledILi4ELi2ELi2ENS5_IJNS4_1CILi1EEENSA_ILi4EEESB_EEEEENS5_IJNSA_ILi128EEENSA_ILi64EEENSA_ILi256EEEEEENS5_IJNS_12float_e4m3_tENS_13float_ue8m0_tEEEENS5_IJNS5_IJlSB_lEEENS4_6LayoutINS5_IJNS5_IJNS5_IJNSA_ILi32EEESC_EEEiEEESQ_NS5_IJSB_iEEEEEENS5_IJNS5_IJNS5_IJNSA_ILi16EEESC_EEEiEEENS5_IJNS5_IJNSA_ILi0EEESB_EEENSA_ILi512EEEEEENS5_IJSW_iEEEEEEEEEEESL_S13_NS4_8TiledMMAINS4_8MMA_AtomIJNS4_21SM100_MMA_MXF8F6F4_SSISJ_SJ_fSK_Li128ELi64ELNS4_4UMMA5MajorE0ELS18_0ELNS17_7ScaleInE0ELS19_0EEEEEENSN_INS5_IJSB_SB_SB_EEENS5_IJSW_SW_SW_EEEEENS5_IJNS4_10UnderscoreES1F_S1F_EEEEENS5_IJNS4_23SM90_TMA_LOAD_MULTICASTES1I_EEENS5_IJNS4_14ComposedLayoutINS4_7SwizzleILi3ELi4ELi3EEENS4_18smem_ptr_flag_bitsILi8EEENSN_INS5_IJNSA_ILi8EEESF_EEENS5_IJSF_SB_EEEEEEENSN_INS5_IJNS5_IJNS5_IJSP_SB_EEENS5_IJSO_SB_EEEEEESB_NS5_IJSC_NSA_ILi2EEEEEEEEENS5_IJNS5_IJNS5_IJSU_SY_EEESX_EEESW_NS5_IJSB_SY_EEEEEEEEEEEvNS4_8identityENS5_IJNS4_13SM90_TMA_LOADES27_EEES25_vS26_EENS_8epilogue10collective18CollectiveEpilogueINS2A_23Sm100TmaWarpSpecializedILi3ELi2ELi32ELb1ELb0EEEJSI_NS5_IJNSN_ISF_SB_EENSN_ISO_SB_EEEEENS_10bfloat16_tESM_S2I_SM_NS2A_6fusion15FusionCallbacksIS2E_NS2J_17LinearCombinationIS2I_fS2I_fLNS_15FloatRoundStyleE2EEESI_S2H_JEEENS4_5SM1004TMEM4LOAD26SM100_TMEM_LOAD_32dp32b32xES27_NS1K_INS1L_ILi2ELi4ELi3EEENS1N_ILi16EEENSN_INS5_IJS1P_SO_EEES1V_EEEENS4_39AutoVectorizingCopyWithAssumedAlignmentILi128EEENS4_14SM90_TMA_STOREES2X_S2Z_S2Z_EEEvvEEEEvNT_6ParamsE,"ax",@progbits
	.align	128
.text._ZN7cutlass13device_kernelINS_4gemm6kernel13GemmUniversalIN4cute5tupleIJiiiiEEENS1_10collective13CollectiveMmaINS1_46MainloopSm100TmaUmmaWarpSpecializedBlockScaledILi4ELi2ELi2ENS5_IJNS4_1CILi1EEENSA_ILi4EEESB_EEEEENS5_IJNSA_ILi128EEENSA_ILi64EEENSA_ILi256EEEEEENS5_IJNS_12float_e4m3_tENS_13float_ue8m0_tEEEENS5_IJNS5_IJlSB_lEEENS4_6LayoutINS5_IJNS5_IJNS5_IJNSA_ILi32EEESC_EEEiEEESQ_NS5_IJSB_iEEEEEENS5_IJNS5_IJNS5_IJNSA_ILi16EEESC_EEEiEEENS5_IJNS5_IJNSA_ILi0EEESB_EEENSA_ILi512EEEEEENS5_IJSW_iEEEEEEEEEEESL_S13_NS4_8TiledMMAINS4_8MMA_AtomIJNS4_21SM100_MMA_MXF8F6F4_SSISJ_SJ_fSK_Li128ELi64ELNS4_4UMMA5MajorE0ELS18_0ELNS17_7ScaleInE0ELS19_0EEEEEENSN_INS5_IJSB_SB_SB_EEENS5_IJSW_SW_SW_EEEEENS5_IJNS4_10UnderscoreES1F_S1F_EEEEENS5_IJNS4_23SM90_TMA_LOAD_MULTICASTES1I_EEENS5_IJNS4_14ComposedLayoutINS4_7SwizzleILi3ELi4ELi3EEENS4_18smem_ptr_flag_bitsILi8EEENSN_INS5_IJNSA_ILi8EEESF_EEENS5_IJSF_SB_EEEEEEENSN_INS5_IJNS5_IJNS5_IJSP_SB_EEENS5_IJSO_SB_EEEEEESB_NS5_IJSC_NSA_ILi2EEEEEEEEENS5_IJNS5_IJNS5_IJSU_SY_EEESX_EEESW_NS5_IJSB_SY_EEEEEEEEEEEvNS4_8identityENS5_IJNS4_13SM90_TMA_LOADES27_EEES25_vS26_EENS_8epilogue10collective18CollectiveEpilogueINS2A_23Sm100TmaWarpSpecializedILi3ELi2ELi32ELb1ELb0EEEJSI_NS5_IJNSN_ISF_SB_EENSN_ISO_SB_EEEEENS_10bfloat16_tESM_S2I_SM_NS2A_6fusion15FusionCallbacksIS2E_NS2J_17LinearCombinationIS2I_fS2I_fLNS_15FloatRoundStyleE2EEESI_S2H_JEEENS4_5SM1004TMEM4LOAD26SM100_TMEM_LOAD_32dp32b32xES27_NS1K_INS1L_ILi2ELi4ELi3EEENS1N_ILi16EEENSN_INS5_IJS1P_SO_EEES1V_EEEENS4_39AutoVectorizingCopyWithAssumedAlignmentILi128EEENS4_14SM90_TMA_STOREES2X_S2Z_S2Z_EEEvvEEEEvNT_6ParamsE:
        .type           _ZN7cutlass13device_kernelINS_4gemm6kernel13GemmUniversalIN4cute5tupleIJiiiiEEENS1_10collective13CollectiveMmaINS1_46MainloopSm100TmaUmmaWarpSpecializedBlockScaledILi4ELi2ELi2ENS5_IJNS4_1CILi1EEENSA_ILi4EEESB_EEEEENS5_IJNSA_ILi128EEENSA_ILi64EEENSA_ILi256EEEEEENS5_IJNS_12float_e4m3_tENS_13float_ue8m0_tEEEENS5_IJNS5_IJlSB_lEEENS4_6LayoutINS5_IJNS5_IJNS5_IJNSA_ILi32EEESC_EEEiEEESQ_NS5_IJSB_iEEEEEENS5_IJNS5_IJNS5_IJNSA_ILi16EEESC_EEEiEEENS5_IJNS5_IJNSA_ILi0EEESB_EEENSA_ILi512EEEEEENS5_IJSW_iEEEEEEEEEEESL_S13_NS4_8TiledMMAINS4_8MMA_AtomIJNS4_21SM100_MMA_MXF8F6F4_SSISJ_SJ_fSK_Li128ELi64ELNS4_4UMMA5MajorE0ELS18_0ELNS17_7ScaleInE0ELS19_0EEEEEENSN_INS5_IJSB_SB_SB_EEENS5_IJSW_SW_SW_EEEEENS5_IJNS4_10UnderscoreES1F_S1F_EEEEENS5_IJNS4_23SM90_TMA_LOAD_MULTICASTES1I_EEENS5_IJNS4_14ComposedLayoutINS4_7SwizzleILi3ELi4ELi3EEENS4_18smem_ptr_flag_bitsILi8EEENSN_INS5_IJNSA_ILi8EEESF_EEENS5_IJSF_SB_EEEEEEENSN_INS5_IJNS5_IJNS5_IJSP_SB_EEENS5_IJSO_SB_EEEEEESB_NS5_IJSC_NSA_ILi2EEEEEEEEENS5_IJNS5_IJNS5_IJSU_SY_EEESX_EEESW_NS5_IJSB_SY_EEEEEEEEEEEvNS4_8identityENS5_IJNS4_13SM90_TMA_LOADES27_EEES25_vS26_EENS_8epilogue10collective18CollectiveEpilogueINS2A_23Sm100TmaWarpSpecializedILi3ELi2ELi32ELb1ELb0EEEJSI_NS5_IJNSN_ISF_SB_EENSN_ISO_SB_EEEEENS_10bfloat16_tESM_S2I_SM_NS2A_6fusion15FusionCallbacksIS2E_NS2J_17LinearCombinationIS2I_fS2I_fLNS_15FloatRoundStyleE2EEESI_S2H_JEEENS4_5SM1004TMEM4LOAD26SM100_TMEM_LOAD_32dp32b32xES27_NS1K_INS1L_ILi2ELi4ELi3EEENS1N_ILi16EEENSN_INS5_IJS1P_SO_EEES1V_EEEENS4_39AutoVectorizingCopyWithAssumedAlignmentILi128EEENS4_14SM90_TMA_STOREES2X_S2Z_S2Z_EEEvvEEEEvNT_6ParamsE,@function
        .size           _ZN7cutlass13device_kernelINS_4gemm6kernel13GemmUniversalIN4cute5tupleIJiiiiEEENS1_10collective13CollectiveMmaINS1_46MainloopSm100TmaUmmaWarpSpecializedBlockScaledILi4ELi2ELi2ENS5_IJNS4_1CILi1EEENSA_ILi4EEESB_EEEEENS5_IJNSA_ILi128EEENSA_ILi64EEENSA_ILi256EEEEEENS5_IJNS_12float_e4m3_tENS_13float_ue8m0_tEEEENS5_IJNS5_IJlSB_lEEENS4_6LayoutINS5_IJNS5_IJNS5_IJNSA_ILi32EEESC_EEEiEEESQ_NS5_IJSB_iEEEEEENS5_IJNS5_IJNS5_IJNSA_ILi16EEESC_EEEiEEENS5_IJNS5_IJNSA_ILi0EEESB_EEENSA_ILi512EEEEEENS5_IJSW_iEEEEEEEEEEESL_S13_NS4_8TiledMMAINS4_8MMA_AtomIJNS4_21SM100_MMA_MXF8F6F4_SSISJ_SJ_fSK_Li128ELi64ELNS4_4UMMA5MajorE0ELS18_0ELNS17_7ScaleInE0ELS19_0EEEEEENSN_INS5_IJSB_SB_SB_EEENS5_IJSW_SW_SW_EEEEENS5_IJNS4_10UnderscoreES1F_S1F_EEEEENS5_IJNS4_23SM90_TMA_LOAD_MULTICASTES1I_EEENS5_IJNS4_14ComposedLayoutINS4_7SwizzleILi3ELi4ELi3EEENS4_18smem_ptr_flag_bitsILi8EEENSN_INS5_IJNSA_ILi8EEESF_EEENS5_IJSF_SB_EEEEEEENSN_INS5_IJNS5_IJNS5_IJSP_SB_EEENS5_IJSO_SB_EEEEEESB_NS5_IJSC_NSA_ILi2EEEEEEEEENS5_IJNS5_IJNS5_IJSU_SY_EEESX_EEESW_NS5_IJSB_SY_EEEEEEEEEEEvNS4_8identityENS5_IJNS4_13SM90_TMA_LOADES27_EEES25_vS26_EENS_8epilogue10collective18CollectiveEpilogueINS2A_23Sm100TmaWarpSpecializedILi3ELi2ELi32ELb1ELb0EEEJSI_NS5_IJNSN_ISF_SB_EENSN_ISO_SB_EEEEENS_10bfloat16_tESM_S2I_SM_NS2A_6fusion15FusionCallbacksIS2E_NS2J_17LinearCombinationIS2I_fS2I_fLNS_15FloatRoundStyleE2EEESI_S2H_JEEENS4_5SM1004TMEM4LOAD26SM100_TMEM_LOAD_32dp32b32xES27_NS1K_INS1L_ILi2ELi4ELi3EEENS1N_ILi16EEENSN_INS5_IJS1P_SO_EEES1V_EEEENS4_39AutoVectorizingCopyWithAssumedAlignmentILi128EEENS4_14SM90_TMA_STOREES2X_S2Z_S2Z_EEEvvEEEEvNT_6ParamsE,(.L_x_161 - _ZN7cutlass13device_kernelINS_4gemm6kernel13GemmUniversalIN4cute5tupleIJiiiiEEENS1_10collective13CollectiveMmaINS1_46MainloopSm100TmaUmmaWarpSpecializedBlockScaledILi4ELi2ELi2ENS5_IJNS4_1CILi1EEENSA_ILi4EEESB_EEEEENS5_IJNSA_ILi128EEENSA_ILi64EEENSA_ILi256EEEEEENS5_IJNS_12float_e4m3_tENS_13float_ue8m0_tEEEENS5_IJNS5_IJlSB_lEEENS4_6LayoutINS5_IJNS5_IJNS5_IJNSA_ILi32EEESC_EEEiEEESQ_NS5_IJSB_iEEEEEENS5_IJNS5_IJNS5_IJNSA_ILi16EEESC_EEEiEEENS5_IJNS5_IJNSA_ILi0EEESB_EEENSA_ILi512EEEEEENS5_IJSW_iEEEEEEEEEEESL_S13_NS4_8TiledMMAINS4_8MMA_AtomIJNS4_21SM100_MMA_MXF8F6F4_SSISJ_SJ_fSK_Li128ELi64ELNS4_4UMMA5MajorE0ELS18_0ELNS17_7ScaleInE0ELS19_0EEEEEENSN_INS5_IJSB_SB_SB_EEENS5_IJSW_SW_SW_EEEEENS5_IJNS4_10UnderscoreES1F_S1F_EEEEENS5_IJNS4_23SM90_TMA_LOAD_MULTICASTES1I_EEENS5_IJNS4_14ComposedLayoutINS4_7SwizzleILi3ELi4ELi3EEENS4_18smem_ptr_flag_bitsILi8EEENSN_INS5_IJNSA_ILi8EEESF_EEENS5_IJSF_SB_EEEEEEENSN_INS5_IJNS5_IJNS5_IJSP_SB_EEENS5_IJSO_SB_EEEEEESB_NS5_IJSC_NSA_ILi2EEEEEEEEENS5_IJNS5_IJNS5_IJSU_SY_EEESX_EEESW_NS5_IJSB_SY_EEEEEEEEEEEvNS4_8identityENS5_IJNS4_13SM90_TMA_LOADES27_EEES25_vS26_EENS_8epilogue10collective18CollectiveEpilogueINS2A_23Sm100TmaWarpSpecializedILi3ELi2ELi32ELb1ELb0EEEJSI_NS5_IJNSN_ISF_SB_EENSN_ISO_SB_EEEEENS_10bfloat16_tESM_S2I_SM_NS2A_6fusion15FusionCallbacksIS2E_NS2J_17LinearCombinationIS2I_fS2I_fLNS_15FloatRoundStyleE2EEESI_S2H_JEEENS4_5SM1004TMEM4LOAD26SM100_TMEM_LOAD_32dp32b32xES27_NS1K_INS1L_ILi2ELi4ELi3EEENS1N_ILi16EEENSN_INS5_IJS1P_SO_EEES1V_EEEENS4_39AutoVectorizingCopyWithAssumedAlignmentILi128EEENS4_14SM90_TMA_STOREES2X_S2Z_S2Z_EEEvvEEEEvNT_6ParamsE)
        .other          _ZN7cutlass13device_kernelINS_4gemm6kernel13GemmUniversalIN4cute5tupleIJiiiiEEENS1_10collective13CollectiveMmaINS1_46MainloopSm100TmaUmmaWarpSpecializedBlockScaledILi4ELi2ELi2ENS5_IJNS4_1CILi1EEENSA_ILi4EEESB_EEEEENS5_IJNSA_ILi128EEENSA_ILi64EEENSA_ILi256EEEEEENS5_IJNS_12float_e4m3_tENS_13float_ue8m0_tEEEENS5_IJNS5_IJlSB_lEEENS4_6LayoutINS5_IJNS5_IJNS5_IJNSA_ILi32EEESC_EEEiEEESQ_NS5_IJSB_iEEEEEENS5_IJNS5_IJNS5_IJNSA_ILi16EEESC_EEEiEEENS5_IJNS5_IJNSA_ILi0EEESB_EEENSA_ILi512EEEEEENS5_IJSW_iEEEEEEEEEEESL_S13_NS4_8TiledMMAINS4_8MMA_AtomIJNS4_21SM100_MMA_MXF8F6F4_SSISJ_SJ_fSK_Li128ELi64ELNS4_4UMMA5MajorE0ELS18_0ELNS17_7ScaleInE0ELS19_0EEEEEENSN_INS5_IJSB_SB_SB_EEENS5_IJSW_SW_SW_EEEEENS5_IJNS4_10UnderscoreES1F_S1F_EEEEENS5_IJNS4_23SM90_TMA_LOAD_MULTICASTES1I_EEENS5_IJNS4_14ComposedLayoutINS4_7SwizzleILi3ELi4ELi3EEENS4_18smem_ptr_flag_bitsILi8EEENSN_INS5_IJNSA_ILi8EEESF_EEENS5_IJSF_SB_EEEEEEENSN_INS5_IJNS5_IJNS5_IJSP_SB_EEENS5_IJSO_SB_EEEEEESB_NS5_IJSC_NSA_ILi2EEEEEEEEENS5_IJNS5_IJNS5_IJSU_SY_EEESX_EEESW_NS5_IJSB_SY_EEEEEEEEEEEvNS4_8identityENS5_IJNS4_13SM90_TMA_LOADES27_EEES25_vS26_EENS_8epilogue10collective18CollectiveEpilogueINS2A_23Sm100TmaWarpSpecializedILi3ELi2ELi32ELb1ELb0EEEJSI_NS5_IJNSN_ISF_SB_EENSN_ISO_SB_EEEEENS_10bfloat16_tESM_S2I_SM_NS2A_6fusion15FusionCallbacksIS2E_NS2J_17LinearCombinationIS2I_fS2I_fLNS_15FloatRoundStyleE2EEESI_S2H_JEEENS4_5SM1004TMEM4LOAD26SM100_TMEM_LOAD_32dp32b32xES27_NS1K_INS1L_ILi2ELi4ELi3EEENS1N_ILi16EEENSN_INS5_IJS1P_SO_EEES1V_EEEENS4_39AutoVectorizingCopyWithAssumedAlignmentILi128EEENS4_14SM90_TMA_STOREES2X_S2Z_S2Z_EEEvvEEEEvNT_6ParamsE,@"STO_CUDA_ENTRY STV_DEFAULT"
_ZN7cutlass13device_kernelINS_4gemm6kernel13GemmUniversalIN4cute5tupleIJiiiiEEENS1_10collective13CollectiveMmaINS1_46MainloopSm100TmaUmmaWarpSpecializedBlockScaledILi4ELi2ELi2ENS5_IJNS4_1CILi1EEENSA_ILi4EEESB_EEEEENS5_IJNSA_ILi128EEENSA_ILi64EEENSA_ILi256EEEEEENS5_IJNS_12float_e4m3_tENS_13float_ue8m0_tEEEENS5_IJNS5_IJlSB_lEEENS4_6LayoutINS5_IJNS5_IJNS5_IJNSA_ILi32EEESC_EEEiEEESQ_NS5_IJSB_iEEEEEENS5_IJNS5_IJNS5_IJNSA_ILi16EEESC_EEEiEEENS5_IJNS5_IJNSA_ILi0EEESB_EEENSA_ILi512EEEEEENS5_IJSW_iEEEEEEEEEEESL_S13_NS4_8TiledMMAINS4_8MMA_AtomIJNS4_21SM100_MMA_MXF8F6F4_SSISJ_SJ_fSK_Li128ELi64ELNS4_4UMMA5MajorE0ELS18_0ELNS17_7ScaleInE0ELS19_0EEEEEENSN_INS5_IJSB_SB_SB_EEENS5_IJSW_SW_SW_EEEEENS5_IJNS4_10UnderscoreES1F_S1F_EEEEENS5_IJNS4_23SM90_TMA_LOAD_MULTICASTES1I_EEENS5_IJNS4_14ComposedLayoutINS4_7SwizzleILi3ELi4ELi3EEENS4_18smem_ptr_flag_bitsILi8EEENSN_INS5_IJNSA_ILi8EEESF_EEENS5_IJSF_SB_EEEEEEENSN_INS5_IJNS5_IJNS5_IJSP_SB_EEENS5_IJSO_SB_EEEEEESB_NS5_IJSC_NSA_ILi2EEEEEEEEENS5_IJNS5_IJNS5_IJSU_SY_EEESX_EEESW_NS5_IJSB_SY_EEEEEEEEEEEvNS4_8identityENS5_IJNS4_13SM90_TMA_LOADES27_EEES25_vS26_EENS_8epilogue10collective18CollectiveEpilogueINS2A_23Sm100TmaWarpSpecializedILi3ELi2ELi32ELb1ELb0EEEJSI_NS5_IJNSN_ISF_SB_EENSN_ISO_SB_EEEEENS_10bfloat16_tESM_S2I_SM_NS2A_6fusion15FusionCallbacksIS2E_NS2J_17LinearCombinationIS2I_fS2I_fLNS_15FloatRoundStyleE2EEESI_S2H_JEEENS4_5SM1004TMEM4LOAD26SM100_TMEM_LOAD_32dp32b32xES27_NS1K_INS1L_ILi2ELi4ELi3EEENS1N_ILi16EEENSN_INS5_IJS1P_SO_EEES1V_EEEENS4_39AutoVectorizingCopyWithAssumedAlignmentILi128EEENS4_14SM90_TMA_STOREES2X_S2Z_S2Z_EEEvvEEEEvNT_6ParamsE:
[----:B------:R-:W1:Y:S01]  /*0000*/  LDC R1, c[0x0][0x37c] ;  /* 0x0000df00ff017b82 */ /* 0x000e620000000800 */
[----:B------:R-:W2:Y:S01]  /*0010*/  S2R R93, SR_TID.X ;  /* 0x00000000005d7919 */ /* 0x000ea20000002100 */
[----:B------:R-:W3:Y:S01]  /*0020*/  LDCU.64 UR12, c[0x0][0xc90] ;  /* 0x00019200ff0c77ac */ /* 0x000ee20008000a00 */
[----:B------:R-:W-:Y:S02]  /*0030*/  PRMT R88, RZ, 0x7610, R88 ;  /* 0x00007610ff587816 */ /* 0x000fe40000000058 */
[----:B------:R-:W-:Y:S01]  /*0040*/  ELECT P6, URZ, PT ;  /* 0x0000000000ff782f */ /* 0x000fe200038c0000 */
[----:B------:R-:W4:Y:S01]  /*0050*/  LDCU.64 UR56, c[0x0][0x358] ;  /* 0x00006b00ff3877ac */ /* 0x000f220008000a00 */
[----:B---3--:R-:W-:-:S04]  /*0060*/  UISETP.NE.U32.AND UP0, UPT, UR12, URZ, UPT ;  /* 0x000000ff0c00728c */ /* 0x008fc8000bf05070 */
[----:B------:R-:W-:Y:S01]  /*0070*/  UISETP.NE.AND.EX UP0, UPT, UR13, URZ, UPT, UP0 ;  /* 0x000000ff0d00728c */ /* 0x000fe2000bf05300 */
[----:B--2---:R-:W-:-:S05]  /*0080*/  SHF.R.U32.HI R92, RZ, 0x5, R93 ;  /* 0x00000005ff5c7819 */ /* 0x004fca000001165d */
[----:B------:R-:W2:Y:S02]  /*0090*/  SHFL.IDX PT, R0, R92, RZ, 0x1f ;  /* 0x00001fff5c007589 */ /* 0x000ea400000e0000 */
[----:B--2---:R-:W-:Y:S01]  /*00a0*/  R2UR UR14, R0 ;  /* 0x00000000000e72ca */ /* 0x004fe200000e0000 */
[----:B-1--4-:R-:W-:-:S14]  /*00b0*/  BRA.U UP0, `(.L_x_0) ;  /* 0x00000001002c7547 */ /* 0x012fdc000b800000 */
[----:B------:R-:W1:Y:S02]  /*00c0*/  LDCU.64 UR4, c[0x0][0xc88] ;  /* 0x00019100ff0477ac */ /* 0x000e640008000a00 */
[----:B-1----:R-:W-:-:S04]  /*00d0*/  UISETP.NE.U32.AND UP0, UPT, UR4, URZ, UPT ;  /* 0x000000ff0400728c */ /* 0x002fc8000bf05070 */
[----:B------:R-:W-:-:S09]  /*00e0*/  UISETP.NE.AND.EX UP0, UPT, UR5, URZ, UPT, UP0 ;  /* 0x000000ff0500728c */ /* 0x000fd2000bf05300 */
[----:B------:R-:W-:Y:S05]  /*00f0*/  BRA.U !UP0, `(.L_x_1) ;  /* 0x0000000108107547 */ /* 0x000fea000b800000 */
[----:B------:R-:W1:Y:S02]  /*0100*/  LDC.64 R2, c[0x0][0xc88] ;  /* 0x00032200ff027b82 */ /* 0x000e640000000a00 */
[----:B-1----:R1:W5:Y:S01]  /*0110*/  LDG.E R49, desc[UR56][R2.64] ;  /* 0x0000003802317981 */ /* 0x002362000c1e1900 */
[----:B------:R-:W-:Y:S01]  /*0120*/  HFMA2 R88, -RZ, RZ, 0, 5.9604644775390625e-08 ;  /* 0x00000001ff587431 */ /* 0x000fe200000001ff */
[----:B------:R-:W-:Y:S05]  /*0130*/  BRA `(.L_x_0) ;  /* 0x00000000000c7947 */ /* 0x000fea0003800000 */
.L_x_1:
[----:B------:R-:W1:Y:S01]  /*0140*/  LDCU UR4, c[0x0][0xc80] ;  /* 0x00019000ff0477ac */ /* 0x000e620008000800 */
[----:B------:R-:W-:Y:S01]  /*0150*/  HFMA2 R88, -RZ, RZ, 0, 5.9604644775390625e-08 ;  /* 0x00000001ff587431 */ /* 0x000fe200000001ff */
[----:B-1----:R-:W-:-:S07]  /*0160*/  MOV R49, UR4 ;  /* 0x0000000400317c02 */ /* 0x002fce0008000f00 */
.L_x_0:
[----:B------:R-:W2:Y:S02]  /*0170*/  LDCU.64 UR4, c[0x0][0xcb0] ;  /* 0x00019600ff0477ac */ /* 0x000ea40008000a00 */
[----:B--2---:R-:W-:-:S04]  /*0180*/  UISETP.NE.U32.AND UP0, UPT, UR4, URZ, UPT ;  /* 0x000000ff0400728c */ /* 0x004fc8000bf05070 */
[----:B------:R-:W-:-:S09]  /*0190*/  UISETP.NE.AND.EX UP0, UPT, UR5, URZ, UPT, UP0 ;  /* 0x000000ff0500728c */ /* 0x000fd2000bf05300 */
[----:B------:R-:W-:Y:S05]  /*01a0*/  BRA.U UP0, `(.L_x_2) ;  /* 0x0000000100247547 */ /* 0x000fea000b800000 */
[----:B------:R-:W2:Y:S02]  /*01b0*/  LDCU.64 UR4, c[0x0][0xca8] ;  /* 0x00019500ff0477ac */ /* 0x000ea40008000a00 */
[----:B--2---:R-:W-:-:S04]  /*01c0*/  UISETP.NE.U32.AND UP0, UPT, UR4, URZ, UPT ;  /* 0x000000ff0400728c */ /* 0x004fc8000bf05070 */
[----:B------:R-:W-:-:S09]  /*01d0*/  UISETP.NE.AND.EX UP0, UPT, UR5, URZ, UPT, UP0 ;  /* 0x000000ff0500728c */ /* 0x000fd2000bf05300 */
[----:B------:R-:W-:Y:S05]  /*01e0*/  BRA.U !UP0, `(.L_x_3) ;  /* 0x00000001080c7547 */ /* 0x000fea000b800000 */
[----:B-1----:R-:W1:Y:S02]  /*01f0*/  LDC.64 R2, c[0x0][0xca8] ;  /* 0x00032a00ff027b82 */ /* 0x002e640000000a00 */
[----:B-1----:R2:W5:Y:S01]  /*0200*/  LDG.E R47, desc[UR56][R2.64] ;  /* 0x00000038022f7981 */ /* 0x002562000c1e1900 */
[----:B------:R-:W-:Y:S05]  /*0210*/  BRA `(.L_x_2) ;  /* 0x0000000000087947 */ /* 0x000fea0003800000 */
.L_x_3:
[----:B------:R-:W2:Y:S02]  /*0220*/  LDCU UR4, c[0x0][0xca0] ;  /* 0x00019400ff0477ac */ /* 0x000ea40008000800 */
[----:B--2---:R-:W-:Y:S02]  /*0230*/  MOV R47, UR4 ;  /* 0x00000004002f7c02 */ /* 0x004fe40008000f00 */
.L_x_2:
[----:B------:R-:W-:Y:S01]  /*0240*/  IMAD.U32 R0, RZ, RZ, UR14 ;  /* 0x0000000eff007e24 */ /* 0x000fe2000f8e00ff */
[----:B------:R-:W-:Y:S04]  /*0250*/  BSSY.RECONVERGENT B0, `(.L_x_4) ;  /* 0x0000012000007945 */ /* 0x000fe80003800200 */
[C---:B------:R-:W-:Y:S02]  /*0260*/  ISETP.NE.OR P1, PT, R0.reuse, 0x1, !P6 ;  /* 0x000000010000780c */ /* 0x040fe40007725670 */
[----:B------:R-:W-:-:S11]  /*0270*/  ISETP.NE.OR P0, PT, R0, 0x3, !P6 ;  /* 0x000000030000780c */ /* 0x000fd60007705670 */
[----:B------:R-:W-:Y:S05]  /*0280*/  @P1 BRA `(.L_x_5) ;  /* 0x0000000000381947 */ /* 0x000fea0003800000 */
[----:B------:R-:W3:Y:S02]  /*0290*/  LDCU.64 UR4, c[0x0][0x348] ;  /* 0x00006900ff0477ac */ /* 0x000ee40008000a00 */
[----:B---3--:R-:W-:Y:S02]  /*02a0*/  UIADD3 UR10, UP3, UPT, UR4, 0x80, URZ ;  /* 0x00000080040a7890 */ /* 0x008fe4000ff7e0ff */
[----:B------:R-:W-:Y:S02]  /*02b0*/  UIADD3 UR8, UP2, UPT, UR4, 0x180, URZ ;  /* 0x0000018004087890 */ /* 0x000fe4000ff5e0ff */
[----:B------:R-:W-:Y:S02]  /*02c0*/  UIADD3 UR6, UP1, UPT, UR4, 0x280, URZ ;  /* 0x0000028004067890 */ /* 0x000fe4000ff3e0ff */
[----:B------:R-:W-:Y:S02]  /*02d0*/  UIADD3 UR4, UP0, UPT, UR4, 0x380, URZ ;  /* 0x0000038004047890 */ /* 0x000fe4000ff1e0ff */
[----:B------:R-:W-:-:S02]  /*02e0*/  UIADD3.X UR11, UPT, UPT, URZ, UR5, URZ, UP3, !UPT ;  /* 0x00000005ff0b7290 */ /* 0x000fc40009ffe4ff */
[----:B------:R-:W-:Y:S02]  /*02f0*/  UIADD3.X UR9, UPT, UPT, URZ, UR5, URZ, UP2, !UPT ;  /* 0x00000005ff097290 */ /* 0x000fe400097fe4ff */
[----:B------:R-:W-:Y:S02]  /*0300*/  UIADD3.X UR7, UPT, UPT, URZ, UR5, URZ, UP1, !UPT ;  /* 0x00000005ff077290 */ /* 0x000fe40008ffe4ff */
[----:B------:R-:W-:-:S03]  /*0310*/  UIADD3.X UR5, UPT, UPT, URZ, UR5, URZ, UP0, !UPT ;  /* 0x00000005ff057290 */ /* 0x000fc600087fe4ff */
[----:B------:R3:W-:Y:S02]  /*0320*/  UTMACCTL.PF [UR10] ;  /* 0x000000000a0079b9 */ /* 0x0007e40008040000 */
[----:B------:R3:W-:Y:S02]  /*0330*/  UTMACCTL.PF [UR8] ;  /* 0x00000000080079b9 */ /* 0x0007e40008040000 */
[----:B------:R3:W-:Y:S02]  /*0340*/  UTMACCTL.PF [UR6] ;  /* 0x00000000060079b9 */ /* 0x0007e40008040000 */
[----:B------:R3:W-:Y:S02]  /*0350*/  UTMACCTL.PF [UR4] ;  /* 0x00000000040079b9 */ /* 0x0007e40008040000 */
[----:B---3--:R-:W-:Y:S01]  /*0360*/  NOP ;  /* 0x0000000000007918 */ /* 0x008fe20000000000 */
.L_x_5:
[----:B------:R-:W-:Y:S05]  /*0370*/  BSYNC.RECONVERGENT B0 ;  /* 0x0000000000007941 */ /* 0x000fea0003800200 */
.L_x_4:
[----:B------:R-:W-:Y:S04]  /*0380*/  BSSY.RECONVERGENT B0, `(.L_x_6) ;  /* 0x000000a000007945 */ /* 0x000fe80003800200 */
[----:B------:R-:W-:Y:S05]  /*0390*/  @P0 BRA `(.L_x_7) ;  /* 0x0000000000200947 */ /* 0x000fea0003800000 */
[----:B------:R-:W3:Y:S02]  /*03a0*/  LDCU.64 UR4, c[0x0][0x348] ;  /* 0x00006900ff0477ac */ /* 0x000ee40008000a00 */
[----:B---3--:R-:W-:Y:S02]  /*03b0*/  UIADD3 UR6, UP1, UPT, UR4, 0x980, URZ ;  /* 0x0000098004067890 */ /* 0x008fe4000ff3e0ff */
[----:B------:R-:W-:Y:S02]  /*03c0*/  UIADD3 UR4, UP0, UPT, UR4, 0xa80, URZ ;  /* 0x00000a8004047890 */ /* 0x000fe4000ff1e0ff */
[----:B------:R-:W-:Y:S02]  /*03d0*/  UIADD3.X UR7, UPT, UPT, URZ, UR5, URZ, UP1, !UPT ;  /* 0x00000005ff077290 */ /* 0x000fe40008ffe4ff */
[----:B------:R-:W-:-:S07]  /*03e0*/  UIADD3.X UR5, UPT, UPT, URZ, UR5, URZ, UP0, !UPT ;  /* 0x00000005ff057290 */ /* 0x000fce00087fe4ff */
[----:B------:R3:W-:Y:S02]  /*03f0*/  UTMACCTL.PF [UR6] ;  /* 0x00000000060079b9 */ /* 0x0007e40008040000 */
[----:B------:R3:W-:Y:S02]  /*0400*/  UTMACCTL.PF [UR4] ;  /* 0x00000000040079b9 */ /* 0x0007e40008040000 */
[----:B---3--:R-:W-:Y:S01]  /*0410*/  NOP ;  /* 0x0000000000007918 */ /* 0x008fe20000000000 */
.L_x_7:
[----:B------:R-:W-:Y:S05]  /*0420*/  BSYNC.RECONVERGENT B0 ;  /* 0x0000000000007941 */ /* 0x000fea0003800200 */
.L_x_6:
[----:B------:R-:W3:Y:S01]  /*0430*/  LDCU.64 UR4, c[0x0][0xc88] ;  /* 0x00019100ff0477ac */ /* 0x000ee20008000a00 */
[----:B------:R-:W-:Y:S02]  /*0440*/  UISETP.EQ.U32.AND UP1, UPT, UR12, URZ, UPT ;  /* 0x000000ff0c00728c */ /* 0x000fe4000bf22070 */
[----:B------:R-:W-:Y:S02]  /*0450*/  UPLOP3.LUT UP4, UPT, UPT, UPT, UPT, 0x80, 0x8 ;  /* 0x000000000008789c */ /* 0x000fe40003f8f070 */
[----:B---3--:R-:W-:-:S04]  /*0460*/  UISETP.NE.U32.AND UP0, UPT, UR4, URZ, UPT ;  /* 0x000000ff0400728c */ /* 0x008fc8000bf05070 */
[----:B------:R-:W-:-:S04]  /*0470*/  UISETP.NE.AND.EX UP0, UPT, UR5, URZ, UPT, UP0 ;  /* 0x000000ff0500728c */ /* 0x000fc8000bf05300 */
[----:B------:R-:W-:-:S04]  /*0480*/  UISETP.EQ.OR.EX UP2, UPT, UR13, URZ, !UP0, UP1 ;  /* 0x000000ff0d00728c */ /* 0x000fc8000c742710 */
[----:B------:R-:W-:-:S05]  /*0490*/  UP2UR UR53, UPR, URZ, 0x4 ;  /* 0x00000004ff357883 */ /* 0x000fca0008000000 */
[----:B------:R-:W-:Y:S07]  /*04a0*/  BRA.U !UP2, `(.L_x_8) ;  /* 0x000000010a207547 */ /* 0x000fee000b800000 */
[----:B------:R-:W-:Y:S01]  /*04b0*/  UISETP.NE.U32.AND UP1, UPT, UR12, URZ, UPT ;  /* 0x000000ff0c00728c */ /* 0x000fe2000bf25070 */
[----:B-----5:R-:W-:Y:S01]  /*04c0*/  FSETP.NEU.AND P0, PT, R49, RZ, PT ;  /* 0x000000ff3100720b */ /* 0x020fe20003f0d000 */
[----:B------:R-:W-:Y:S02]  /*04d0*/  USEL UR4, URZ, 0xffffffff, UP0 ;  /* 0xffffffffff047887 */ /* 0x000fe40008000000 */
[----:B------:R-:W-:-:S10]  /*04e0*/  UISETP.NE.AND.EX UP1, UPT, UR13, URZ, UPT, UP1 ;  /* 0x000000ff0d00728c */ /* 0x000fd4000bf25310 */
[----:B------:R-:W-:Y:S01]  /*04f0*/  VOTEU.ANY UP0, P0 ;  /* 0x0000000000ff7886 */ /* 0x000fe20000000100 */
[----:B------:R-:W-:-:S04]  /*0500*/  @!UP1 USEL UR4, URZ, 0xffffffff, UP0 ;  /* 0xffffffffff049887 */ /* 0x000fc80008000000 */
[----:B------:R-:W-:-:S04]  /*0510*/  ULOP3.LUT UR4, UR4, 0x1, URZ, 0xc0, !UPT ;  /* 0x0000000104047892 */ /* 0x000fc8000f8ec0ff */
[----:B------:R-:W-:-:S11]  /*0520*/  UISETP.NE.U32.AND UP4, UPT, UR4, 0x1, UPT ;  /* 0x000000010400788c */ /* 0x000fd6000bf85070 */
.L_x_8:
[----:B-12---:R-:W1:Y:S01]  /*0530*/  SHFL.IDX PT, R2, R92, RZ, 0x1f ;  /* 0x00001fff5c027589 */ /* 0x006e6200000e0000 */
[----:B------:R-:W-:-:S04]  /*0540*/  UISETP.NE.AND UP0, UPT, UR14, 0x2, UPT ;  /* 0x000000020e00788c */ /* 0x000fc8000bf05270 */
[----:B------:R-:W-:Y:S01]  /*0550*/  USEL UR55, URZ, 0x1, UP0 ;  /* 0x00000001ff377887 */ /* 0x000fe20008000000 */
[----:B-1----:R-:W-:-:S13]  /*0560*/  ISETP.NE.AND P0, PT, R2, RZ, PT ;  /* 0x000000ff0200720c */ /* 0x002fda0003f05270 */
[----:B------:R-:W-:Y:S05]  /*0570*/  @P0 BRA `(.L_x_9) ;  /* 0x0000000000580947 */ /* 0x000fea0003800000 */
[----:B------:R-:W1:Y:S01]  /*0580*/  S2UR UR4, SR_CgaCtaId ;  /* 0x00000000000479c3 */ /* 0x000e620000008800 */
[----:B------:R-:W-:Y:S01]  /*0590*/  UMOV UR5, 0x400 ;  /* 0x0000040000057882 */ /* 0x000fe20000000000 */
[----:B------:R-:W-:Y:S01]  /*05a0*/  UMOV UR8, 0x1 ;  /* 0x0000000100087882 */ /* 0x000fe20000000000 */
[----:B------:R-:W-:Y:S01]  /*05b0*/  UMOV UR6, 0x4 ;  /* 0x0000000400067882 */ /* 0x000fe20000000000 */
[----:B------:R-:W-:-:S04]  /*05c0*/  UIADD3 UR8, UPT, UPT, -UR8, 0x100000, URZ ;  /* 0x0010000008087890 */ /* 0x000fc8000fffe1ff */
[----:B------:R-:W-:Y:S02]  /*05d0*/  USHF.L.U32 UR9, UR8, 0xb, URZ ;  /* 0x0000000b08097899 */ /* 0x000fe400080006ff */
[----:B------:R-:W-:Y:S02]  /*05e0*/  USHF.L.U32 UR8, UR8, 0x1, URZ ;  /* 0x0000000108087899 */ /* 0x000fe400080006ff */
[----:B------:R-:W-:-:S04]  /*05f0*/  UIADD3 UR6, UPT, UPT, -UR6, 0x100000, URZ ;  /* 0x0010000006067890 */ /* 0x000fc8000fffe1ff */
[----:B------:R-:W-:Y:S02]  /*0600*/  USHF.L.U32 UR7, UR6, 0xb, URZ ;  /* 0x0000000b06077899 */ /* 0x000fe400080006ff */
[----:B------:R-:W-:Y:S01]  /*0610*/  USHF.L.U32 UR6, UR6, 0x1, URZ ;  /* 0x0000000106067899 */ /* 0x000fe200080006ff */
[----:B------:R-:W-:Y:S01]  /*0620*/  ELECT P0, URZ, PT ;  /* 0x0000000000ff782f */ /* 0x000fe20003800000 */
[----:B-1----:R-:W-:Y:S01]  /*0630*/  ULEA UR4, UR4, UR5, 0x18 ;  /* 0x0000000504047291 */ /* 0x002fe2000f8ec0ff */
[----:B------:R-:W1:Y:S11]  /*0640*/  FENCE.VIEW.ASYNC.S ;  /* 0x00000000000073c6 */ /* 0x000e760000000000 */
[----:B-1----:R1:W2:Y:S01]  /*0650*/  SYNCS.EXCH.64 URZ, [UR4], UR8 ;  /* 0x0000000804ff75b2 */ /* 0x0022a20008000100 */
[----:B------:R1:W3:Y:S01]  /*0660*/  SYNCS.EXCH.64 URZ, [UR4+0x20], UR6 ;  /* 0x0000200604ff75b2 */ /* 0x0002e20008000100 */
[----:B------:R1:W4:Y:S01]  /*0670*/  SYNCS.EXCH.64 URZ, [UR4+0x8], UR8 ;  /* 0x0000080804ff75b2 */ /* 0x0003220008000100 */
[----:B------:R1:W1:Y:S01]  /*0680*/  SYNCS.EXCH.64 URZ, [UR4+0x28], UR6 ;  /* 0x0000280604ff75b2 */ /* 0x0002620008000100 */
[----:B------:R1:W1:Y:S01]  /*0690*/  SYNCS.EXCH.64 URZ, [UR4+0x10], UR8 ;  /* 0x0000100804ff75b2 */ /* 0x0002620008000100 */
[----:B------:R1:W1:Y:S01]  /*06a0*/  SYNCS.EXCH.64 URZ, [UR4+0x30], UR6 ;  /* 0x0000300604ff75b2 */ /* 0x0002620008000100 */
[----:B------:R1:W1:Y:S01]  /*06b0*/  SYNCS.EXCH.64 URZ, [UR4+0x18], UR8 ;  /* 0x0000180804ff75b2 */ /* 0x0002620008000100 */
[----:B------:R1:W1:Y:S01]  /*06c0*/  SYNCS.EXCH.64 URZ, [UR4+0x38], UR6 ;  /* 0x0000380604ff75b2 */ /* 0x0002620008000100 */
[----:B------:R-:W-:Y:S01]  /*06d0*/  NOP ;  /* 0x0000000000007918 */ /* 0x000fe20000000000 */
.L_x_9:
[----:B------:R-:W2:Y:S01]  /*06e0*/  SHFL.IDX PT, R2, R92, RZ, 0x1f ;  /* 0x00001fff5c027589 */ /* 0x000ea200000e0000 */
[----:B------:R-:W-:Y:S01]  /*06f0*/  NOP ;  /* 0x0000000000007918 */ /* 0x000fe20000000000 */
[----:B--2---:R-:W-:-:S13]  /*0700*/  ISETP.NE.AND P0, PT, R2, 0x1, PT ;  /* 0x000000010200780c */ /* 0x004fda0003f05270 */
[----:B------:R-:W-:Y:S05]  /*0710*/  @P0 BRA `(.L_x_10) ;  /* 0x0000000000500947 */ /* 0x000fea0003800000 */
[----:B-1----:R-:W1:Y:S01]  /*0720*/  S2UR UR4, SR_CgaCtaId ;  /* 0x00000000000479c3 */ /* 0x002e620000008800 */
        /* <DEDUP_REMOVED lines=12> */
[----:B-1----:R2:W1:Y:S01]  /*07f0*/  SYNCS.EXCH.64 URZ, [UR4+0x40], UR8 ;  /* 0x0000400804ff75b2 */ /* 0x0024620008000100 */
[----:B------:R2:W1:Y:S01]  /*0800*/  SYNCS.EXCH.64 URZ, [UR4+0x58], UR6 ;  /* 0x0000580604ff75b2 */ /* 0x0004620008000100 */
[----:B------:R2:W1:Y:S01]  /*0810*/  SYNCS.EXCH.64 URZ, [UR4+0x48], UR8 ;  /* 0x0000480804ff75b2 */ /* 0x0004620008000100 */
[----:B------:R2:W1:Y:S01]  /*0820*/  SYNCS.EXCH.64 URZ, [UR4+0x60], UR6 ;  /* 0x0000600604ff75b2 */ /* 0x0004620008000100 */
[----:B------:R2:W1:Y:S01]  /*0830*/  SYNCS.EXCH.64 URZ, [UR4+0x50], UR8 ;  /* 0x0000500804ff75b2 */ /* 0x0004620008000100 */
[----:B------:R2:W1:Y:S02]  /*0840*/  SYNCS.EXCH.64 URZ, [UR4+0x68], UR6 ;  /* 0x0000680604ff75b2 */ /* 0x0004640008000100 */
[----:B--2---:R-:W-:Y:S01]  /*0850*/  NOP ;  /* 0x0000000000007918 */ /* 0x004fe20000000000 */
.L_x_10:
[----:B------:R-:W2:Y:S01]  /*0860*/  SHFL.IDX PT, R2, R92, RZ, 0x1f ;  /* 0x00001fff5c027589 */ /* 0x000ea200000e0000 */
[----:B------:R-:W-:Y:S01]  /*0870*/  NOP ;  /* 0x0000000000007918 */ /* 0x000fe20000000000 */
[----:B--2---:R-:W-:-:S13]  /*0880*/  ISETP.NE.AND P0, PT, R2, 0x3, PT ;  /* 0x000000030200780c */ /* 0x004fda0003f05270 */
[----:B------:R-:W-:Y:S05]  /*0890*/  @P0 BRA `(.L_x_11) ;  /* 0x0000000000300947 */ /* 0x000fea0003800000 */
[----:B-1----:R-:W1:Y:S01]  /*08a0*/  S2UR UR6, SR_CgaCtaId ;  /* 0x00000000000679c3 */ /* 0x002e620000008800 */
[----:B------:R-:W-:Y:S01]  /*08b0*/  UMOV UR4, 0x400 ;  /* 0x0000040000047882 */ /* 0x000fe20000000000 */
[----:B------:R-:W-:Y:S01]  /*08c0*/  UMOV UR5, 0x20 ;  /* 0x0000002000057882 */ /* 0x000fe20000000000 */
[----:B------:R-:W-:Y:S01]  /*08d0*/  ELECT P0, URZ, PT ;  /* 0x0000000000ff782f */ /* 0x000fe20003800000 */
[----:B-1----:R-:W-:Y:S02]  /*08e0*/  ULEA UR6, UR6, UR4, 0x18 ;  /* 0x0000000406067291 */ /* 0x002fe4000f8ec0ff */
[----:B------:R-:W-:-:S04]  /*08f0*/  UIADD3 UR4, UPT, UPT, -UR5, 0x100000, URZ ;  /* 0x0010000005047890 */ /* 0x000fc8000fffe1ff */
[----:B------:R-:W-:Y:S02]  /*0900*/  USHF.L.U32 UR5, UR4, 0xb, URZ ;  /* 0x0000000b04057899 */ /* 0x000fe400080006ff */
[----:B------:R-:W-:Y:S01]  /*0910*/  USHF.L.U32 UR4, UR4, 0x1, URZ ;  /* 0x0000000104047899 */ /* 0x000fe200080006ff */
[----:B------:R-:W1:Y:S11]  /*0920*/  FENCE.VIEW.ASYNC.S ;  /* 0x00000000000073c6 */ /* 0x000e760000000000 */
[----:B-1----:R2:W1:Y:S01]  /*0930*/  SYNCS.EXCH.64 URZ, [UR6+0x70], UR4 ;  /* 0x0000700406ff75b2 */ /* 0x0024620008000100 */
[----:B------:R2:W1:Y:S02]  /*0940*/  SYNCS.EXCH.64 URZ, [UR6+0x78], UR4 ;  /* 0x0000780406ff75b2 */ /* 0x0004640008000100 */
[----:B--2---:R-:W-:Y:S01]  /*0950*/  NOP ;  /* 0x0000000000007918 */ /* 0x004fe20000000000 */
.L_x_11:
[----:B------:R-:W2:Y:S01]  /*0960*/  SHFL.IDX PT, R2, R92, RZ, 0x1f ;  /* 0x00001fff5c027589 */ /* 0x000ea200000e0000 */
[----:B------:R-:W-:Y:S01]  /*0970*/  NOP ;  /* 0x0000000000007918 */ /* 0x000fe20000000000 */
[----:B--2---:R-:W-:-:S13]  /*0980*/  ISETP.NE.AND P0, PT, R2, 0x4, PT ;  /* 0x000000040200780c */ /* 0x004fda0003f05270 */
[----:B------:R-:W-:Y:S05]  /*0990*/  @P0 BRA `(.L_x_12) ;  /* 0x00000000004c0947 */ /* 0x000fea0003800000 */
[----:B-1----:R-:W1:Y:S01]  /*09a0*/  S2UR UR6, SR_CgaCtaId ;  /* 0x00000000000679c3 */ /* 0x002e620000008800 */
[----:B------:R-:W-:Y:S01]  /*09b0*/  UMOV UR4, 0x3a0 ;  /* 0x000003a000047882 */ /* 0x000fe20000000000 */
[----:B------:R-:W-:Y:S01]  /*09c0*/  UMOV UR5, 0x400 ;  /* 0x0000040000057882 */ /* 0x000fe20000000000 */
[----:B------:R-:W-:Y:S01]  /*09d0*/  USEL UR4, UR4, 0x320, UP4 ;  /* 0x0000032004047887 */ /* 0x000fe2000a000000 */
[----:B------:R-:W-:Y:S01]  /*09e0*/  UMOV UR8, 0x1 ;  /* 0x0000000100087882 */ /* 0x000fe20000000000 */
[----:B------:R-:W-:Y:S01]  /*09f0*/  ELECT P0, URZ, PT ;  /* 0x0000000000ff782f */ /* 0x000fe20003800000 */
[----:B------:R-:W-:-:S04]  /*0a00*/  UIADD3 UR8, UPT, UPT, -UR8, 0x100000, URZ ;  /* 0x0010000008087890 */ /* 0x000fc8000fffe1ff */
[----:B------:R-:W-:Y:S02]  /*0a10*/  USHF.L.U32 UR9, UR8, 0xb, URZ ;  /* 0x0000000b08097899 */ /* 0x000fe400080006ff */
[----:B------:R-:W-:Y:S02]  /*0a20*/  USHF.L.U32 UR8, UR8, 0x1, URZ ;  /* 0x0000000108087899 */ /* 0x000fe400080006ff */
[----:B-1----:R-:W-:Y:S02]  /*0a30*/  ULEA UR6, UR6, UR5, 0x18 ;  /* 0x0000000506067291 */ /* 0x002fe4000f8ec0ff */
[----:B------:R-:W-:-:S04]  /*0a40*/  UIADD3 UR4, UPT, UPT, -UR4, 0x100000, URZ ;  /* 0x0010000004047890 */ /* 0x000fc8000fffe1ff */
[----:B------:R-:W-:Y:S02]  /*0a50*/  USHF.L.U32 UR5, UR4, 0xb, URZ ;  /* 0x0000000b04057899 */ /* 0x000fe400080006ff */
[----:B------:R-:W-:Y:S01]  /*0a60*/  USHF.L.U32 UR4, UR4, 0x1, URZ ;  /* 0x0000000104047899 */ /* 0x000fe200080006ff */
[----:B------:R-:W1:Y:S03]  /*0a70*/  FENCE.VIEW.ASYNC.S ;  /* 0x00000000000073c6 */ /* 0x000e660000000000 */
[----:B-1----:R2:W1:Y:S08]  /*0a80*/  SYNCS.EXCH.64 URZ, [UR6+0x80], UR8 ;  /* 0x0000800806ff75b2 */ /* 0x0024700008000100 */
[----:B------:R2:W1:Y:S01]  /*0a90*/  SYNCS.EXCH.64 URZ, [UR6+0x90], UR4 ;  /* 0x0000900406ff75b2 */ /* 0x0004620008000100 */
[----:B------:R2:W1:Y:S01]  /*0aa0*/  SYNCS.EXCH.64 URZ, [UR6+0x88], UR8 ;  /* 0x0000880806ff75b2 */ /* 0x0004620008000100 */
[----:B------:R2:W1:Y:S02]  /*0ab0*/  SYNCS.EXCH.64 URZ, [UR6+0x98], UR4 ;  /* 0x0000980406ff75b2 */ /* 0x0004640008000100 */
[----:B--2---:R-:W-:Y:S01]  /*0ac0*/  NOP ;  /* 0x0000000000007918 */ /* 0x004fe20000000000 */
.L_x_12:
        /* <DEDUP_REMOVED lines=20> */
[----:B------:R2:W1:Y:S02]  /*0c10*/  SYNCS.EXCH.64 URZ, [UR4+0xb8], UR6 ;  /* 0x0000b80604ff75b2 */ /* 0x0004640008000100 */
[----:B--2---:R-:W-:Y:S01]  /*0c20*/  NOP ;  /* 0x0000000000007918 */ /* 0x004fe20000000000 */
.L_x_13:
[----:B------:R-:W2:Y:S01]  /*0c30*/  SHFL.IDX PT, R2, R92, RZ, 0x1f ;  /* 0x00001fff5c027589 */ /* 0x000ea200000e0000 */
[----:B------:R-:W1:Y:S01]  /*0c40*/  S2UR UR58, SR_CgaCtaId ;  /* 0x00000000003a79c3 */ /* 0x000e620000008800 */
[----:B------:R-:W-:Y:S01]  /*0c50*/  NOP ;  /* 0x0000000000007918 */ /* 0x000fe20000000000 */
[----:B--2---:R-:W-:-:S13]  /*0c60*/  ISETP.NE.AND P0, PT, R2, 0x3, PT ;  /* 0x000000030200780c */ /* 0x004fda0003f05270 */
[----:B-1----:R-:W-:Y:S05]  /*0c70*/  @P0 BRA `(.L_x_14) ;  /* 0x0000000000340947 */ /* 0x002fea0003800000 */
[----:B------:R-:W-:Y:S01]  /*0c80*/  UMOV UR4, 0x400 ;  /* 0x0000040000047882 */ /* 0x000fe20000000000 */
[----:B------:R-:W-:Y:S01]  /*0c90*/  UMOV UR6, 0x20 ;  /* 0x0000002000067882 */ /* 0x000fe20000000000 */
[----:B------:R-:W-:Y:S02]  /*0ca0*/  ULEA UR4, UR58, UR4, 0x18 ;  /* 0x000000043a047291 */ /* 0x000fe4000f8ec0ff */
[----:B------:R-:W-:-:S04]  /*0cb0*/  UIADD3 UR6, UPT, UPT, -UR6, 0x100000, URZ ;  /* 0x0010000006067890 */ /* 0x000fc8000fffe1ff */
[----:B------:R-:W-:Y:S02]  /*0cc0*/  USHF.L.U32 UR7, UR6, 0xb, URZ ;  /* 0x0000000b06077899 */ /* 0x000fe400080006ff */
[----:B------:R-:W-:Y:S01]  /*0cd0*/  USHF.L.U32 UR6, UR6, 0x1, URZ ;  /* 0x0000000106067899 */ /* 0x000fe200080006ff */
[----:B------:R-:W-:Y:S01]  /*0ce0*/  ELECT P0, URZ, PT ;  /* 0x0000000000ff782f */ /* 0x000fe20003800000 */
[----:B------:R-:W1:Y:S10]  /*0cf0*/  FENCE.VIEW.ASYNC.S ;  /* 0x00000000000073c6 */ /* 0x000e740000000000 */
[----:B-1----:R1:W2:Y:S01]  /*0d00*/  SYNCS.EXCH.64 URZ, [UR4+0xc0], UR6 ;  /* 0x0000c00604ff75b2 */ /* 0x0022a20008000100 */
[----:B------:R1:W1:Y:S01]  /*0d10*/  SYNCS.EXCH.64 URZ, [UR4+0xd0], UR6 ;  /* 0x0000d00604ff75b2 */ /* 0x0002620008000100 */
[----:B------:R1:W1:Y:S01]  /*0d20*/  SYNCS.EXCH.64 URZ, [UR4+0xc8], UR6 ;  /* 0x0000c80604ff75b2 */ /* 0x0002620008000100 */
[----:B------:R1:W1:Y:S01]  /*0d30*/  SYNCS.EXCH.64 URZ, [UR4+0xd8], UR6 ;  /* 0x0000d80604ff75b2 */ /* 0x0002620008000100 */
[----:B------:R-:W-:Y:S01]  /*0d40*/  NOP ;  /* 0x0000000000007918 */ /* 0x000fe20000000000 */
.L_x_14:
[----:B-1----:R-:W1:Y:S01]  /*0d50*/  LDCU UR4, c[0x0][0x36c] ;  /* 0x00006d80ff0477ac */ /* 0x002e620008000800 */
[----:B------:R-:W-:Y:S01]  /*0d60*/  ISETP.NE.OR P6, PT, R0, 0x2, !P6 ;  /* 0x000000020000780c */ /* 0x000fe200077c5670 */
[----:B------:R-:W-:Y:S01]  /*0d70*/  NOP ;  /* 0x0000000000007918 */ /* 0x000fe20000000000 */
[----:B------:R-:W-:Y:S01]  /*0d80*/  LOP3.LUT R10, R93, 0x1f, RZ, 0xc0, !PT ;  /* 0x0000001f5d0a7812 */ /* 0x000fe200078ec0ff */
[----:B------:R-:W-:Y:S02]  /*0d90*/  UISETP.NE.AND UP3, UPT, UR14, URZ, UPT ;  /* 0x000000ff0e00728c */ /* 0x000fe4000bf65270 */
[----:B-1----:R-:W-:-:S09]  /*0da0*/  UISETP.EQ.U32.AND UP0, UPT, UR4, 0x1, UPT ;  /* 0x000000010400788c */ /* 0x002fd2000bf02070 */
[----:B------:R-:W-:Y:S05]  /*0db0*/  BRA.U !UP0, `(.L_x_15) ;  /* 0x0000000108087547 */ /* 0x000fea000b800000 */
[----:B--234-:R-:W-:Y:S01]  /*0dc0*/  UCGABAR_ARV ;  /* 0x00000000000079c7 */ /* 0x01cfe20008000000 */
[----:B------:R-:W-:Y:S05]  /*0dd0*/  BRA `(.L_x_16) ;  /* 0x0000000000047947 */ /* 0x000fea0003800000 */
.L_x_15:
[----:B--234-:R-:W-:Y:S01]  /*0de0*/  NOP ;  /* 0x0000000000007918 */ /* 0x01cfe20000000000 */
.L_x_16:
[----:B------:R-:W1:Y:S01]  /*0df0*/  S2UR UR20, SR_CTAID.X ;  /* 0x00000000001479c3 */ /* 0x000e620000002500 */
[----:B------:R-:W-:-:S05]  /*0e00*/  CS2R.32 R87, SR_CgaSize ;  /* 0x0000000000577805 */ /* 0x000fca0000008a00 */
[----:B------:R-:W-:-:S05]  /*0e10*/  IMAD R87, R87, -0xa0, RZ ;  /* 0xffffff6057577824 */ /* 0x000fca00078e02ff */
[----:B------:R-:W-:-:S14]  /*0e20*/  R2UR UR6, R87 ;  /* 0x00000000570672ca */ /* 0x000fdc00000e0000 */
[----:B------:R-:W2:Y:S01]  /*0e30*/  LDCU UR6, c[0x0][UR6+0x2b0] ;  /* 0x00005600060677ac */ /* 0x000ea20008000800 */
[----:B------:R-:W-:Y:S02]  /*0e40*/  PRMT R9, RZ, 0x7610, R9 ;  /* 0x00007610ff097816 */ /* 0x000fe40000000009 */
[----:B------:R-:W-:-:S05]  /*0e50*/  CS2R.32 R87, SR_CgaSize ;  /* 0x0000000000577805 */ /* 0x000fca0000008a00 */
[----:B------:R-:W-:-:S05]  /*0e60*/  IMAD R87, R87, -0xa0, RZ ;  /* 0xffffff6057577824 */ /* 0x000fca00078e02ff */
[----:B------:R-:W-:-:S14]  /*0e70*/  R2UR UR5, R87 ;  /* 0x00000000570572ca */ /* 0x000fdc00000e0000 */
[----:B------:R-:W3:Y:S01]  /*0e80*/  LDCU UR5, c[0x0][UR5+0x2b4] ;  /* 0x00005680050577ac */ /* 0x000ee20008000800 */
[----:B------:R-:W4:Y:S01]  /*0e90*/  S2UR UR4, SR_CTAID.Y ;  /* 0x00000000000479c3 */ /* 0x000f220000002600 */
[----:B------:R-:W-:Y:S02]  /*0ea0*/  ULOP3.LUT UR59, UR58, 0x3, URZ, 0xc0, !UPT ;  /* 0x000000033a3b7892 */ /* 0x000fe4000f8ec0ff */
[----:B------:R-:W-:Y:S02]  /*0eb0*/  USHF.L.U32 UR45, UR58, 0xc, URZ ;  /* 0x0000000c3a2d7899 */ /* 0x000fe400080006ff */
[----:B------:R-:W-:Y:S02]  /*0ec0*/  USHF.L.U32 UR54, UR58, 0x8, URZ ;  /* 0x000000083a367899 */ /* 0x000fe400080006ff */
[----:B------:R-:W-:Y:S01]  /*0ed0*/  USHF.L.U32 UR18, UR58, 0x7, URZ ;  /* 0x000000073a127899 */ /* 0x000fe200080006ff */
[----:B------:R-:W3:Y:S01]  /*0ee0*/  LDC R11, c[0x0][0xf24] ;  /* 0x0003c900ff0b7b82 */ /* 0x000ee20000000800 */
[----:B------:R-:W-:-:S02]  /*0ef0*/  UISETP.NE.AND UP1, UPT, UR14, 0x2, UPT ;  /* 0x000000020e00788c */ /* 0x000fc4000bf25270 */
[----:B------:R-:W-:Y:S02]  /*0f00*/  ULOP3.LUT UR45, UR45, 0x3000, URZ, 0xc0, !UPT ;  /* 0x000030002d2d7892 */ /* 0x000fe4000f8ec0ff */
[----:B------:R-:W-:Y:S02]  /*0f10*/  ULOP3.LUT UR54, UR54, 0x300, URZ, 0xc0, !UPT ;  /* 0x0000030036367892 */ /* 0x000fe4000f8ec0ff */
[----:B------:R-:W-:Y:S01]  /*0f20*/  USHF.R.U32.HI UR37, URZ, 0x1, UR59 ;  /* 0x00000001ff257899 */ /* 0x000fe2000801163b */
[----:B-1----:R-:W-:Y:S02]  /*0f30*/  I2FP.F32.U32 R87, UR20 ;  /* 0x0000001400577c45 */ /* 0x002fe40008201000 */
[----:B------:R-:W-:-:S05]  /*0f40*/  CS2R.32 R2, SR_CgaSize ;  /* 0x0000000000027805 */ /* 0x000fca0000008a00 */
[----:B------:R-:W-:-:S06]  /*0f50*/  IMAD R2, R2, -0xa0, RZ ;  /* 0xffffff6002027824 */ /* 0x000fcc00078e02ff */
[----:B------:R-:W1:Y:S01]  /*0f60*/  LDC R2, c[0x0][R2+0x2a0] ;  /* 0x0000a80002027b82 */ /* 0x000e620000000800 */
[----:B------:R-:W-:Y:S01]  /*0f70*/  ULOP3.LUT UR18, UR18, 0x80, URZ, 0xc0, !UPT ;  /* 0x0000008012127892 */ /* 0x000fe2000f8ec0ff */
[----:B--2---:R-:W-:Y:S01]  /*0f80*/  FMUL R87, R87, UR6 ;  /* 0x0000000657577c20 */ /* 0x004fe20008400000 */
[----:B----4-:R-:W-:Y:S02]  /*0f90*/  I2FP.F32.U32 R86, UR4 ;  /* 0x0000000400567c45 */ /* 0x010fe40008201000 */
[----:B------:R-:W-:-:S05]  /*0fa0*/  CS2R.32 R0, SR_CgaSize ;  /* 0x0000000000007805 */ /* 0x000fca0000008a00 */
[----:B------:R-:W-:-:S06]  /*0fb0*/  IMAD R0, R0, -0xa0, RZ ;  /* 0xffffff6000007824 */ /* 0x000fcc00078e02ff */
[----:B------:R-:W2:Y:S01]  /*0fc0*/  LDC R0, c[0x0][R0+0x2a4] ;  /* 0x0000a90000007b82 */ /* 0x000ea20000000800 */
[----:B------:R-:W-:Y:S01]  /*0fd0*/  MOV R24, UR4 ;  /* 0x0000000400187c02 */ /* 0x000fe20008000f00 */
[----:B------:R-:W4:Y:S01]  /*0fe0*/  F2I.U32.TRUNC.NTZ R87, R87 ;  /* 0x0000005700577305 */ /* 0x000f22000020f000 */
[----:B---3--:R-:W-:Y:S01]  /*0ff0*/  FMUL R86, R86, UR5 ;  /* 0x0000000556567c20 */ /* 0x008fe20008400000 */
[----:B------:R-:W3:Y:S01]  /*1000*/  LDCU UR5, c[0x0][0xf30] ;  /* 0x0001e600ff0577ac */ /* 0x000ee20008000800 */
[----:B------:R-:W-:-:S03]  /*1010*/  ISETP.GE.AND P0, PT, R11, 0x1, PT ;  /* 0x000000010b00780c */ /* 0x000fc60003f06270 */
[----:B------:R-:W2:Y:S02]  /*1020*/  LDC R40, c[0x0][0xf24] ;  /* 0x0003c900ff287b82 */ /* 0x000ea40000000800 */
[----:B------:R-:W3:Y:S06]  /*1030*/  F2I.U32.TRUNC.NTZ R86, R86 ;  /* 0x0000005600567305 */ /* 0x000eec000020f000 */
[----:B------:R-:W2:Y:S01]  /*1040*/  S2UR UR52, SR_CTAID.Z ;  /* 0x00000000003479c3 */ /* 0x000ea20000002700 */
[----:B----4-:R-:W-:-:S05]  /*1050*/  IADD3 R87, PT, PT, -R87, RZ, RZ ;  /* 0x000000ff57577210 */ /* 0x010fca0007ffe1ff */
[----:B-1----:R-:W-:Y:S01]  /*1060*/  IMAD R87, R2, R87, UR20 ;  /* 0x0000001402577e24 */ /* 0x002fe2000f8e0257 */
[----:B---3--:R-:W-:Y:S01]  /*1070*/  UISETP.NE.AND UP2, UPT, UR5, 0x1, UPT ;  /* 0x000000010500788c */ /* 0x008fe2000bf45270 */
[----:B------:R-:W-:-:S05]  /*1080*/  IADD3 R86, PT, PT, -R86, RZ, RZ ;  /* 0x000000ff56567210 */ /* 0x000fca0007ffe1ff */
[----:B--2---:R-:W-:Y:S01]  /*1090*/  IMAD R86, R0, R86, UR4 ;  /* 0x0000000400567e24 */ /* 0x004fe2000f8e0256 */
[----:B------:R-:W-:Y:S06]  /*10a0*/  BRA.U UP3, `(.L_x_17) ;  /* 0x0000000103407547 */ /* 0x000fec000b800000 */
[C---:B------:R-:W-:Y:S02]  /*10b0*/  ISETP.NE.AND P4, PT, R86.reuse, 0x1, PT ;  /* 0x000000015600780c */ /* 0x040fe40003f85270 */
[C---:B------:R-:W-:Y:S02]  /*10c0*/  ISETP.NE.AND P3, PT, R86.reuse, 0x2, PT ;  /* 0x000000025600780c */ /* 0x040fe40003f65270 */
[C---:B------:R-:W-:Y:S02]  /*10d0*/  ISETP.NE.AND P1, PT, R86.reuse, RZ, PT ;  /* 0x000000ff5600720c */ /* 0x040fe40003f25270 */
[----:B------:R-:W-:Y:S02]  /*10e0*/  ISETP.NE.AND P5, PT, R87, RZ, PT ;  /* 0x000000ff5700720c */ /* 0x000fe40003fa5270 */
[----:B------:R-:W-:Y:S02]  /*10f0*/  ISETP.NE.AND P2, PT, R86, 0x3, PT ;  /* 0x000000035600780c */ /* 0x000fe40003f45270 */
[----:B------:R-:W-:-:S02]  /*1100*/  SEL R3, RZ, 0x2, P4 ;  /* 0x00000002ff037807 */ /* 0x000fc40002000000 */
[----:B------:R-:W-:Y:S02]  /*1110*/  SEL R2, RZ, 0x4, P3 ;  /* 0x00000004ff027807 */ /* 0x000fe40001800000 */
[----:B------:R-:W-:Y:S02]  /*1120*/  ISETP.EQ.OR P1, PT, R87, RZ, !P1 ;  /* 0x000000ff5700720c */ /* 0x000fe40004f22670 */
[----:B------:R-:W-:Y:S02]  /*1130*/  SEL R0, RZ, 0x8, P2 ;  /* 0x00000008ff007807 */ /* 0x000fe40001000000 */
[----:B------:R-:W-:Y:S02]  /*1140*/  SEL R3, R3, 0x2, P5 ;  /* 0x0000000203037807 */ /* 0x000fe40002800000 */
[----:B------:R-:W-:Y:S02]  /*1150*/  SEL R2, R2, 0x4, P5 ;  /* 0x0000000402027807 */ /* 0x000fe40002800000 */
[----:B------:R-:W-:-:S02]  /*1160*/  SEL R4, RZ, 0x1, !P1 ;  /* 0x00000001ff047807 */ /* 0x000fc40004800000 */
[----:B------:R-:W-:Y:S02]  /*1170*/  SEL R0, R0, 0x8, P5 ;  /* 0x0000000800007807 */ /* 0x000fe40002800000 */
[----:B------:R-:W-:-:S05]  /*1180*/  IADD3 R2, PT, PT, R2, R3, R4 ;  /* 0x0000000302027210 */ /* 0x000fca0007ffe004 */
[----:B------:R-:W-:-:S05]  /*1190*/  IMAD.IADD R0, R2, 0x1, R0 ;  /* 0x0000000102007824 */ /* 0x000fca00078e0200 */
[----:B------:R-:W-:Y:S02]  /*11a0*/  PRMT R9, R0, 0x7610, R9 ;  /* 0x0000761000097816 */ /* 0x000fe40000000009 */
.L_x_17:
[----:B------:R-:W-:Y:S05]  /*11b0*/  @!P0 BRA `(.L_x_18) ;  /* 0x0000000000c08947 */ /* 0x000fea0003800000 */
[----:B------:R-:W1:Y:S01]  /*11c0*/  LDC.64 R4, c[0x0][0xf18] ;  /* 0x0003c600ff047b82 */ /* 0x000e620000000a00 */
[----:B------:R-:W-:-:S07]  /*11d0*/  ISETP.NE.AND P0, PT, R11, 0x1, PT ;  /* 0x000000010b00780c */ /* 0x000fce0003f05270 */
[----:B------:R-:W2:Y:S08]  /*11e0*/  LDC R8, c[0x0][0xf0c] ;  /* 0x0003c300ff087b82 */ /* 0x000eb00000000800 */
[----:B------:R-:W3:Y:S08]  /*11f0*/  LDC R13, c[0x0][0x370] ;  /* 0x0000dc00ff0d7b82 */ /* 0x000ef00000000800 */
[----:B------:R-:W4:Y:S01]  /*1200*/  LDC R12, c[0x0][0x374] ;  /* 0x0000dd00ff0c7b82 */ /* 0x000f220000000800 */
[----:B-1----:R-:W-:-:S07]  /*1210*/  ISETP.NE.AND P1, PT, R4, 0x1, PT ;  /* 0x000000010400780c */ /* 0x002fce0003f25270 */
[----:B------:R-:W3:Y:S01]  /*1220*/  LDC.64 R6, c[0x0][0xf10] ;  /* 0x0003c400ff067b82 */ /* 0x000ee20000000a00 */
[----:B--2---:R-:W-:-:S07]  /*1230*/  ISETP.NE.AND P2, PT, R8, 0x1, PT ;  /* 0x000000010800780c */ /* 0x004fce0003f45270 */
[----:B------:R-:W1:Y:S08]  /*1240*/  LDC R0, c[0x0][0xf20] ;  /* 0x0003c800ff007b82 */ /* 0x000e700000000800 */
[----:B------:R-:W2:Y:S01]  /*1250*/  LDC.64 R2, c[0x0][0xf28] ;  /* 0x0003ca00ff027b82 */ /* 0x000ea20000000a00 */
[----:B----4-:R-:W-:-:S04]  /*1260*/  IMAD.HI.U32 R14, R12, R5, RZ ;  /* 0x000000050c0e7227 */ /* 0x010fc800078e00ff */
[----:B---3--:R-:W-:-:S04]  /*1270*/  IMAD.HI.U32 R15, R13, R6, RZ ;  /* 0x000000060d0f7227 */ /* 0x008fc800078e00ff */
[----:B------:R-:W-:Y:S01]  /*1280*/  IMAD.HI.U32 R6, R6, UR20, RZ ;  /* 0x0000001406067c27 */ /* 0x000fe2000f8e00ff */
[----:B------:R-:W-:Y:S02]  /*1290*/  @P2 SHF.R.U32.HI R13, RZ, R7, R15 ;  /* 0x00000007ff0d2219 */ /* 0x000fe4000001160f */
[----:B-1----:R-:W-:Y:S01]  /*12a0*/  @P1 SHF.R.U32.HI R12, RZ, R0, R14 ;  /* 0x00000000ff0c1219 */ /* 0x002fe2000001160e */
[----:B------:R-:W-:Y:S01]  /*12b0*/  IMAD.HI.U32 R15, R24, R5, RZ ;  /* 0x00000005180f7227 */ /* 0x000fe200078e00ff */
[----:B------:R-:W-:-:S04]  /*12c0*/  SHF.R.U32.HI R6, RZ, R7, R6 ;  /* 0x00000007ff067219 */ /* 0x000fc80000011606 */
[----:B------:R-:W-:Y:S01]  /*12d0*/  SHF.R.U32.HI R15, RZ, R0, R15 ;  /* 0x00000000ff0f7219 */ /* 0x000fe2000001160f */
[----:B------:R-:W-:Y:S02]  /*12e0*/  IMAD.U32 R0, RZ, RZ, UR20 ;  /* 0x00000014ff007e24 */ /* 0x000fe4000f8e00ff */
[----:B--2---:R-:W-:Y:S01]  /*12f0*/  IMAD.HI.U32 R14, R12, R2, RZ ;  /* 0x000000020c0e7227 */ /* 0x004fe200078e00ff */
[----:B------:R-:W-:Y:S02]  /*1300*/  SEL R15, R24, R15, !P1 ;  /* 0x0000000f180f7207 */ /* 0x000fe40004800000 */
[----:B------:R-:W-:Y:S01]  /*1310*/  SEL R0, R0, R6, !P2 ;  /* 0x0000000600007207 */ /* 0x000fe20005000000 */
[----:B------:R-:W-:Y:S01]  /*1320*/  IMAD.HI.U32 R5, R13, R2, RZ ;  /* 0x000000020d057227 */ /* 0x000fe200078e00ff */
[----:B------:R-:W-:-:S04]  /*1330*/  @P0 SHF.R.U32.HI R12, RZ, R3, R14 ;  /* 0x00000003ff0c0219 */ /* 0x000fc8000001160e */
[----:B------:R-:W-:Y:S01]  /*1340*/  @P0 SHF.R.U32.HI R13, RZ, R3, R5 ;  /* 0x00000003ff0d0219 */ /* 0x000fe20000011605 */
[----:B------:R-:W-:-:S04]  /*1350*/  IMAD R12, R12, R11, RZ ;  /* 0x0000000b0c0c7224 */ /* 0x000fc800078e02ff */
[----:B------:R-:W-:Y:S01]  /*1360*/  IMAD R5, R13, R11, RZ ;  /* 0x0000000b0d057224 */ /* 0x000fe200078e02ff */
[----:B------:R-:W-:-:S04]  /*1370*/  ISETP.GE.AND P1, PT, R15, R12, PT ;  /* 0x0000000c0f00720c */ /* 0x000fc80003f26270 */
[----:B------:R-:W-:Y:S01]  /*1380*/  ISETP.GE.OR P1, PT, R0, R5, P1 ;  /* 0x000000050000720c */ /* 0x000fe20000f26670 */
[----:B------:R-:W-:-:S05]  /*1390*/  IMAD.HI.U32 R5, R15, R2, RZ ;  /* 0x000000020f057227 */ /* 0x000fca00078e00ff */
[----:B------:R-:W-:-:S04]  /*13a0*/  SHF.R.U32.HI R5, RZ, R3, R5 ;  /* 0x00000003ff057219 */ /* 0x000fc80000011605 */
[----:B------:R-:W-:-:S03]  /*13b0*/  SEL R5, R15, R5, !P0 ;  /* 0x000000050f057207 */ /* 0x000fc60004000000 */
[----:B------:R-:W-:-:S04]  /*13c0*/  @!P1 IMAD.HI.U32 R6, R0, R2, RZ ;  /* 0x0000000200069227 */ /* 0x000fc800078e00ff */
[----:B------:R-:W-:Y:S01]  /*13d0*/  IMAD.MOV R2, RZ, RZ, -R5 ;  /* 0x000000ffff027224 */ /* 0x000fe200078e0a05 */
[----:B------:R-:W-:-:S03]  /*13e0*/  @!P1 SHF.R.U32.HI R3, RZ, R3, R6 ;  /* 0x00000003ff039219 */ /* 0x000fc60000011606 */
[----:B------:R-:W-:Y:S01]  /*13f0*/  IMAD R2, R11, R2, R15 ;  /* 0x000000020b027224 */ /* 0x000fe200078e020f */
[----:B------:R-:W-:-:S04]  /*1400*/  @!P1 SEL R3, R0, R3, !P0 ;  /* 0x0000000300039207 */ /* 0x000fc80004000000 */
[----:B------:R-:W-:Y:S01]  /*1410*/  @!P1 IADD3 R5, PT, PT, R5, -R3, RZ ;  /* 0x8000000305059210 */ /* 0x000fe20007ffe0ff */
[----:B------:R-:W-:Y:S01]  /*1420*/  @!P1 IMAD R13, R2, R13, R3 ;  /* 0x0000000d020d9224 */ /* 0x000fe200078e0203 */
[----:B------:R-:W-:Y:S01]  /*1430*/  IADD3 R2, PT, PT, -R15, RZ, RZ ;  /* 0x000000ff0f027210 */ /* 0x000fe20007ffe1ff */
[--C-:B------:R-:W-:Y:S02]  /*1440*/  IMAD.MOV R3, RZ, RZ, -R0.reuse ;  /* 0x000000ffff037224 */ /* 0x100fe400078e0a00 */
[----:B------:R-:W-:Y:S01]  /*1450*/  @!P1 IMAD R15, R5, R11, R0 ;  /* 0x0000000b050f9224 */ /* 0x000fe200078e0200 */
[----:B------:R-:W-:Y:S01]  /*1460*/  @!P1 MOV R0, R13 ;  /* 0x0000000d00009202 */ /* 0x000fe20000000f00 */
[----:B------:R-:W-:Y:S02]  /*1470*/  IMAD R3, R8, R3, UR20 ;  /* 0x0000001408037e24 */ /* 0x000fe4000f8e0203 */
[----:B------:R-:W-:Y:S02]  /*1480*/  IMAD R2, R4, R2, R24 ;  /* 0x0000000204027224 */ /* 0x000fe400078e0218 */
[----:B------:R-:W-:-:S02]  /*1490*/  IMAD R3, R0, R8, R3 ;  /* 0x0000000800037224 */ /* 0x000fc400078e0203 */
[----:B------:R-:W-:-:S03]  /*14a0*/  IMAD R24, R15, R4, R2 ;  /* 0x000000040f187224 */ /* 0x000fc600078e0202 */
[----:B------:R-:W-:-:S15]  /*14b0*/  R2UR UR20, R3 ;  /* 0x00000000031472ca */ /* 0x000fde00000e0000 */
.L_x_18:
[----:B------:R-:W-:Y:S05]  /*14c0*/  BRA.U UP2, `(.L_x_19) ;  /* 0x0000000102487547 */ /* 0x000fea000b800000 */
[----:B------:R-:W1:Y:S08]  /*14d0*/  LDC.64 R2, c[0x0][0xf18] ;  /* 0x0003c600ff027b82 */ /* 0x000e700000000a00 */
[----:B------:R-:W2:Y:S08]  /*14e0*/  LDC.64 R4, c[0x0][0xf10] ;  /* 0x0003c400ff047b82 */ /* 0x000eb00000000a00 */
[----:B------:R-:W3:Y:S08]  /*14f0*/  LDC R0, c[0x0][0xf20] ;  /* 0x0003c800ff007b82 */ /* 0x000ef00000000800 */
[----:B------:R-:W4:Y:S01]  /*1500*/  LDC R6, c[0x0][0xf0c] ;  /* 0x0003c300ff067b82 */ /* 0x000f220000000800 */
[----:B-1----:R-:W-:Y:S01]  /*1510*/  IMAD.HI.U32 R3, R24, R3, RZ ;  /* 0x0000000318037227 */ /* 0x002fe200078e00ff */
[----:B------:R-:W-:-:S03]  /*1520*/  ISETP.NE.AND P0, PT, R2, 0x1, PT ;  /* 0x000000010200780c */ /* 0x000fc60003f05270 */
[----:B--2---:R-:W-:-:S05]  /*1530*/  IMAD.HI.U32 R4, R4, UR20, RZ ;  /* 0x0000001404047c27 */ /* 0x004fca000f8e00ff */
[----:B------:R-:W-:Y:S02]  /*1540*/  SHF.R.U32.HI R4, RZ, R5, R4 ;  /* 0x00000005ff047219 */ /* 0x000fe40000011604 */
[----:B---3--:R-:W-:Y:S01]  /*1550*/  SHF.R.U32.HI R3, RZ, R0, R3 ;  /* 0x00000000ff037219 */ /* 0x008fe20000011603 */
[----:B------:R-:W-:-:S03]  /*1560*/  IMAD.U32 R0, RZ, RZ, UR20 ;  /* 0x00000014ff007e24 */ /* 0x000fc6000f8e00ff */
[----:B------:R-:W-:Y:S02]  /*1570*/  SEL R3, R24, R3, !P0 ;  /* 0x0000000318037207 */ /* 0x000fe40004000000 */
[----:B----4-:R-:W-:-:S04]  /*1580*/  ISETP.NE.AND P1, PT, R6, 0x1, PT ;  /* 0x000000010600780c */ /* 0x010fc80003f25270 */
[----:B------:R-:W-:-:S05]  /*1590*/  SEL R0, R0, R4, !P1 ;  /* 0x0000000400007207 */ /* 0x000fca0004800000 */
[----:B------:R-:W-:Y:S02]  /*15a0*/  IMAD.IADD R4, R3, 0x1, -R0 ;  /* 0x0000000103047824 */ /* 0x000fe400078e0a00 */
[----:B------:R-:W-:Y:S02]  /*15b0*/  IMAD.IADD R0, R0, 0x1, -R3 ;  /* 0x0000000100007824 */ /* 0x000fe400078e0a03 */
[----:B------:R-:W-:Y:S02]  /*15c0*/  IMAD R4, R4, R6, UR20 ;  /* 0x0000001404047e24 */ /* 0x000fe4000f8e0206 */
[----:B------:R-:W-:-:S03]  /*15d0*/  IMAD R24, R0, R2, R24 ;  /* 0x0000000200187224 */ /* 0x000fc600078e0218 */
[----:B------:R-:W-:-:S15]  /*15e0*/  R2UR UR20, R4 ;  /* 0x00000000041472ca */ /* 0x000fde00000e0000 */
.L_x_19:
[----:B------:R-:W-:Y:S05]  /*15f0*/  BRA.U !UP0, `(.L_x_20) ;  /* 0x00000001080c7547 */ /* 0x000fea000b800000 */
[----:B------:R-:W-:Y:S01]  /*1600*/  UCGABAR_WAIT ;  /* 0x0000000000007dc7 */ /* 0x000fe20008000000 */
[----:B------:R-:W-:Y:S01]  /*1610*/  CCTL.IVALL ;  /* 0x00000000ff00798f */ /* 0x000fe20002000000 */
[----:B------:R-:W-:Y:S05]  /*1620*/  BRA `(.L_x_21) ;  /* 0x0000000000047947 */ /* 0x000fea0003800000 */
.L_x_20:
[----:B------:R-:W-:Y:S06]  /*1630*/  BAR.SYNC.DEFER_BLOCKING 0x0 ;  /* 0x0000000000007b1d */ /* 0x000fec0000010000 */
.L_x_21:
[----:B------:R-:W-:Y:S05]  /*1640*/  BRA.U UP1, `(.L_x_22) ;  /* 0x0000001501ac7547 */ /* 0x000fea000b800000 */
[----:B------:R-:W1:Y:S01]  /*1650*/  LDCU UR6, c[0x0][0x38c] ;  /* 0x00007180ff0677ac */ /* 0x000e620008000800 */
[----:B------:R-:W2:Y:S01]  /*1660*/  LDC R8, c[0x0][0x370] ;  /* 0x0000dc00ff087b82 */ /* 0x000ea20000000800 */
[----:B------:R-:W-:Y:S01]  /*1670*/  PLOP3.LUT P1, PT, PT, PT, UP4, 0x80, 0x8 ;  /* 0x000000000008781c */ /* 0x000fe20003f2f048 */
[----:B------:R-:W-:Y:S01]  /*1680*/  IMAD.MOV.U32 R15, RZ, RZ, 0x1 ;  /* 0x00000001ff0f7424 */ /* 0x000fe200078e00ff */
[----:B------:R-:W-:Y:S01]  /*1690*/  ISETP.EQ.OR P4, PT, R10, RZ, P6 ;  /* 0x000000ff0a00720c */ /* 0x000fe20003782670 */
[----:B------:R-:W-:Y:S01]  /*16a0*/  IMAD.MOV.U32 R14, RZ, RZ, RZ ;  /* 0x000000ffff0e7224 */ /* 0x000fe200078e00ff */
[----:B------:R-:W-:Y:S02]  /*16b0*/  PLOP3.LUT P1, PT, P1, PT, PT, 0x8, 0x80 ;  /* 0x000000000080781c */ /* 0x000fe40000f2e170 */
[----:B------:R-:W-:Y:S01]  /*16c0*/  CS2R R12, SRZ ;  /* 0x00000000000c7805 */ /* 0x000fe2000001ff00 */
[----:B------:R-:W-:Y:S01]  /*16d0*/  IMAD.MOV.U32 R11, RZ, RZ, 0x1 ;  /* 0x00000001ff0b7424 */ /* 0x000fe200078e00ff */
[----:B------:R-:W3:Y:S01]  /*16e0*/  LDC R0, c[0x0][0x374] ;  /* 0x0000dd00ff007b82 */ /* 0x000ee20000000800 */
[----:B------:R-:W4:Y:S01]  /*16f0*/  LDCU.64 UR46, c[0x0][0x348] ;  /* 0x00006900ff2e77ac */ /* 0x000f220008000a00 */
[----:B------:R-:W-:Y:S01]  /*1700*/  UMOV UR29, URZ ;  /* 0x000000ff001d7c82 */ /* 0x000fe20008000000 */
[----:B-1----:R-:W-:-:S02]  /*1710*/  UIADD3 UR5, UPT, UPT, UR6, 0xff, URZ ;  /* 0x000000ff06057890 */ /* 0x002fc4000fffe0ff */
[----:B------:R-:W-:Y:S02]  /*1720*/  UIADD3 UR63, UPT, UPT, UR6, 0x1fe, URZ ;  /* 0x000001fe063f7890 */ /* 0x000fe4000fffe0ff */
[----:B------:R-:W-:-:S04]  /*1730*/  USHF.R.S32.HI UR4, URZ, 0x1f, UR5 ;  /* 0x0000001fff047899 */ /* 0x000fc80008011405 */
[----:B------:R-:W-:Y:S02]  /*1740*/  ULEA.HI UR4, UR4, UR5, URZ, 0x8 ;  /* 0x0000000504047291 */ /* 0x000fe4000f8f40ff */
[----:B------:R-:W-:Y:S02]  /*1750*/  UIADD3 UR5, UPT, UPT, UR6, -0x1, URZ ;  /* 0xffffffff06057890 */ /* 0x000fe4000fffe0ff */
[----:B------:R-:W-:Y:S02]  /*1760*/  USHF.R.S32.HI UR61, URZ, 0x8, UR4 ;  /* 0x00000008ff3d7899 */ /* 0x000fe40008011404 */
[----:B------:R-:W-:Y:S02]  /*1770*/  UISETP.GE.U32.AND UP1, UPT, UR5, -0x1ff, UPT ;  /* 0xfffffe010500788c */ /* 0x000fe4000bf26070 */
[----:B------:R-:W-:-:S04]  /*1780*/  UISETP.LT.U32.AND UP0, UPT, UR61, 0x4, UPT ;  /* 0x000000043d00788c */ /* 0x000fc8000bf01070 */
[----:B------:R-:W-:Y:S02]  /*1790*/  USEL UR60, UR61, 0x4, UP0 ;  /* 0x000000043d3c7887 */ /* 0x000fe40008000000 */
[----:B------:R-:W-:Y:S02]  /*17a0*/  UISETP.NE.AND UP0, UPT, UR14, URZ, UPT ;  /* 0x000000ff0e00728c */ /* 0x000fe4000bf05270 */
[----:B------:R-:W-:Y:S02]  /*17b0*/  UIADD3 UR53, UPT, UPT, UR60, -0x1, URZ ;  /* 0xffffffff3c357890 */ /* 0x000fe4000fffe0ff */
[----:B------:R-:W-:Y:S02]  /*17c0*/  @UP1 UIADD3 UR53, UPT, UPT, UR60, URZ, URZ ;  /* 0x000000ff3c351290 */ /* 0x000fe4000fffe0ff */
[----:B------:R-:W-:Y:S02]  /*17d0*/  USEL UR55, UR55, 0x2, UP0 ;  /* 0x0000000237377887 */ /* 0x000fe40008000000 */
[----:B------:R-:W-:-:S02]  /*17e0*/  UIADD3 UR62, UPT, UPT, UR61, -UR60, URZ ;  /* 0x8000003c3d3e7290 */ /* 0x000fc4000fffe0ff */
[----:B--2-4-:R-:W-:-:S12]  /*17f0*/  UIADD3 UR53, UPT, UPT, UR53, 0x1, URZ ;  /* 0x0000000135357890 */ /* 0x014fd8000fffe0ff */
.L_x_46:
[----:B------:R-:W-:Y:S01]  /*1800*/  UISETP.NE.AND UP0, UPT, UR58, URZ, UPT ;  /* 0x000000ff3a00728c */ /* 0x000fe2000bf05270 */
[----:B------:R-:W1:Y:S08]  /*1810*/  S2UR UR58, SR_CgaCtaId ;  /* 0x00000000003a79c3 */ /* 0x000e700000008800 */
[----:B------:R-:W-:Y:S05]  /*1820*/  BRA.U UP0, `(.L_x_23) ;  /* 0x0000000100347547 */ /* 0x000fea000b800000 */
[----:B------:R-:W2:Y:S01]  /*1830*/  S2R R2, SR_CgaCtaId ;  /* 0x0000000000027919 */ /* 0x000ea20000008800 */
[----:B------:R-:W-:-:S04]  /*1840*/  MOV R3, 0x400 ;  /* 0x0000040000037802 */ /* 0x000fc80000000f00 */
[----:B--2---:R-:W-:Y:S02]  /*1850*/  LEA R2, R2, R3, 0x18 ;  /* 0x0000000302027211 */ /* 0x004fe400078ec0ff */
[----:B------:R-:W-:-:S03]  /*1860*/  SHF.L.U32 R3, R11, 0x1f, RZ ;  /* 0x0000001f0b037819 */ /* 0x000fc600000006ff */
[----:B------:R-:W-:-:S04]  /*1870*/  IMAD R2, R12, 0x8, R2 ;  /* 0x000000080c027824 */ /* 0x000fc800078e0202 */
[----:B------:R-:W2:Y:S02]  /*1880*/  SYNCS.PHASECHK.TRANS64.TRYWAIT P0, [R2+URZ+0xd0], R3 ;  /* 0x0000d003020075a7 */ /* 0x000ea400080011ff */
[----:B--2---:R-:W-:Y:S05]  /*1890*/  @!P0 BRA `(.L_x_24) ;  /* 0x00000070002c8947 */ /* 0x004fea0003800000 */
.L_x_126:
[----:B------:R-:W-:Y:S01]  /*18a0*/  VIADD R12, R12, 0x1 ;  /* 0x000000010c0c7836 */ /* 0x000fe20000000000 */
[----:B------:R2:W-:Y:S04]  /*18b0*/  SYNCS.ARRIVE.TRANS64.A1T0 RZ, [R2+URZ+0xc0], RZ ;  /* 0x0000c0ff02ff79a7 */ /* 0x0005e800081000ff */
[----:B------:R-:W-:-:S04]  /*18c0*/  ISETP.NE.AND P0, PT, R12, 0x2, PT ;  /* 0x000000020c00780c */ /* 0x000fc80003f05270 */
[----:B------:R-:W-:Y:S02]  /*18d0*/  SEL R12, R12, RZ, P0 ;  /* 0x000000ff0c0c7207 */ /* 0x000fe40000000000 */
[----:B--2---:R-:W-:-:S04]  /*18e0*/  SEL R2, RZ, 0x1, P0 ;  /* 0x00000001ff027807 */ /* 0x004fc80000000000 */
[----:B------:R-:W-:-:S07]  /*18f0*/  LOP3.LUT R11, R11, R2, RZ, 0x3c, !PT ;  /* 0x000000020b0b7212 */ /* 0x000fce00078e3cff */
.L_x_23:
[----:B------:R-:W-:Y:S01]  /*1900*/  UMOV UR6, 0x400 ;  /* 0x0000040000067882 */ /* 0x000fe20000000000 */
[----:B------:R-:W-:Y:S01]  /*1910*/  SHF.L.U32 R2, R15, 0x1f, RZ ;  /* 0x0000001f0f027819 */ /* 0x000fe200000006ff */
[----:B-1----:R-:W-:Y:S01]  /*1920*/  ULEA UR6, UR58, UR6, 0x18 ;  /* 0x000000063a067291 */ /* 0x002fe2000f8ec0ff */
[----:B------:R-:W-:Y:S01]  /*1930*/  R2UR UR35, R24 ;  /* 0x00000000182372ca */ /* 0x000fe200000e0000 */
[----:B------:R-:W-:Y:S02]  /*1940*/  UISETP.GE.U32.AND UP0, UPT, UR63, 0x1ff, UPT ;  /* 0x000001ff3f00788c */ /* 0x000fe4000bf06070 */
[----:B------:R-:W-:Y:S02]  /*1950*/  ULEA UR4, UR29, UR6, 0x3 ;  /* 0x000000061d047291 */ /* 0x000fe4000f8e18ff */
[----:B------:R-:W-:Y:S01]  /*1960*/  ULEA UR51, UR20, UR59, 0x2 ;  /* 0x0000003b14337291 */ /* 0x000fe2000f8e10ff */
[----:B------:R-:W-:-:S03]  /*1970*/  UMOV UR14, URZ ;  /* 0x000000ff000e7c82 */ /* 0x000fc60008000000 */
[----:B------:R-:W-:-:S03]  /*1980*/  USHF.L.U32 UR51, UR51, 0x5, URZ ;  /* 0x0000000533337899 */ /* 0x000fc600080006ff */
[----:B------:R1:W2:Y:S01]  /*1990*/  SYNCS.PHASECHK.TRANS64.TRYWAIT P2, [UR4+0x20], R2 ;  /* 0x00002002ff0075a7 */ /* 0x0002a20008041104 */
[----:B------:R-:W-:Y:S01]  /*19a0*/  USHF.L.U32 UR35, UR35, 0x6, URZ ;  /* 0x0000000623237899 */ /* 0x000fe200080006ff */
[----:B-1----:R-:W-:-:S04]  /*19b0*/  LEA.HI R2, R24, R24, RZ, 0x1 ;  /* 0x0000001818027211 */ /* 0x002fc800078f08ff */
[----:B------:R-:W-:-:S13]  /*19c0*/  R2UR UR12, R2 ;  /* 0x00000000020c72ca */ /* 0x000fda00000e0000 */
[----:B------:R-:W-:Y:S01]  /*19d0*/  USHF.R.S32.HI UR12, URZ, 0x1, UR12 ;  /* 0x00000001ff0c7899 */ /* 0x000fe2000801140c */
[----:B------:R-:W-:Y:S11]  /*19e0*/  BRA.U !UP0, `(.L_x_25) ;  /* 0x0000000508487547 */ /* 0x000ff6000b800000 */
[----:B------:R-:W-:Y:S01]  /*19f0*/  UMOV UR7, URZ ;  /* 0x000000ff00077c82 */ /* 0x000fe20008000000 */
[----:B------:R-:W-:-:S05]  /*1a00*/  UMOV UR5, UR29 ;  /* 0x0000001d00057c82 */ /* 0x000fca0008000000 */
.L_x_33:
[----:B------:R-:W-:Y:S01]  /*1a10*/  ULEA UR49, UR5, UR6, 0x3 ;  /* 0x0000000605317291 */ /* 0x000fe2000f8e18ff */
[----:B--2---:R-:W-:Y:S01]  /*1a20*/  @!P6 MOV R3, 0xc800 ;  /* 0x0000c8000003e802 */ /* 0x004fe20000000f00 */
[----:B-12-4-:R-:W-:Y:S10]  /*1a30*/  @P2 BRA `(.L_x_26) ;  /* 0x00000000000c2947 */ /* 0x016ff40003800000 */
[----:B------:R-:W-:-:S04]  /*1a40*/  SHF.L.U32 R4, R15, 0x1f, RZ ;  /* 0x0000001f0f047819 */ /* 0x000fc800000006ff */
[----:B------:R-:W1:Y:S02]  /*1a50*/  SYNCS.PHASECHK.TRANS64.TRYWAIT P0, [UR49+0x20], R4 ;  /* 0x00002004ff0075a7 */ /* 0x000e640008001131 */
[----:B-1----:R-:W-:Y:S05]  /*1a60*/  @!P0 BRA `(.L_x_27) ;  /* 0x0000006c00cc8947 */ /* 0x002fea0003800000 */
.L_x_26:
[----:B------:R2:W-:Y:S01]  /*1a70*/  @!P6 SYNCS.ARRIVE.TRANS64 RZ, [UR49], R3 ;  /* 0x00000003ffffe9a7 */ /* 0x0005e20008000031 */
[----:B------:R-:W-:-:S04]  /*1a80*/  ULOP3.LUT UR4, UR55, 0x2, URZ, 0xfc, !UPT ;  /* 0x0000000237047892 */ /* 0x000fc8000f8efcff */
[----:B------:R-:W-:-:S09]  /*1a90*/  UISETP.NE.AND UP0, UPT, UR4, 0x2, UPT ;  /* 0x000000020400788c */ /* 0x000fd2000bf05270 */
[----:B------:R-:W-:Y:S05]  /*1aa0*/  BRA.U UP0, `(.L_x_28) ;  /* 0x0000000100047547 */ /* 0x000fea000b800000 */
[----:B------:R-:W-:Y:S05]  /*1ab0*/  BPT.TRAP 0x1 ;  /* 0x000000040000795c */ /* 0x000fea0000300000 */
.L_x_28:
[----:B------:R-:W-:Y:S04]  /*1ac0*/  BSSY.RECONVERGENT B0, `(.L_x_29) ;  /* 0x0000003000007945 */ /* 0x000fe80003800200 */
[----:B------:R-:W-:Y:S05]  /*1ad0*/  @P4 BRA `(.L_x_30) ;  /* 0x0000000000044947 */ /* 0x000fea0003800000 */
[----:B------:R-:W-:Y:S05]  /*1ae0*/  BPT.TRAP 0x1 ;  /* 0x000000040000795c */ /* 0x000fea0000300000 */
.L_x_30:
[----:B------:R-:W-:Y:S05]  /*1af0*/  BSYNC.RECONVERGENT B0 ;  /* 0x0000000000007941 */ /* 0x000fea0003800200 */
.L_x_29:
[----:B------:R-:W-:Y:S01]  /*1b00*/  UIADD3 UR4, UPT, UPT, UR5, 0x1, URZ ;  /* 0x0000000105047890 */ /* 0x000fe2000fffe0ff */
[----:B------:R-:W-:Y:S01]  /*1b10*/  BSSY.RECONVERGENT B0, `(.L_x_31) ;  /* 0x000003a000007945 */ /* 0x000fe20003800200 */
[----:B------:R-:W-:Y:S02]  /*1b20*/  ELECT P0, URZ, PT ;  /* 0x0000000000ff782f */ /* 0x000fe40003800000 */
[----:B------:R-:W-:-:S04]  /*1b30*/  UISETP.NE.AND UP0, UPT, UR4, 0x4, UPT ;  /* 0x000000040400788c */ /* 0x000fc8000bf05270 */
[----:B------:R-:W-:Y:S02]  /*1b40*/  USEL UR8, URZ, 0x1, UP0 ;  /* 0x00000001ff087887 */ /* 0x000fe40008000000 */
[----:B------:R-:W-:-:S04]  /*1b50*/  USEL UR29, UR4, URZ, UP0 ;  /* 0x000000ff041d7287 */ /* 0x000fc80008000000 */
[----:B------:R-:W-:Y:S01]  /*1b60*/  ULEA UR4, UR29, UR6, 0x3 ;  /* 0x000000061d047291 */ /* 0x000fe2000f8e18ff */
[----:B------:R-:W-:-:S04]  /*1b70*/  LOP3.LUT R15, R15, UR8, RZ, 0x3c, !PT ;  /* 0x000000080f0f7c12 */ /* 0x000fc8000f8e3cff */
[----:B-1----:R-:W-:-:S04]  /*1b80*/  SHF.L.U32 R2, R15, 0x1f, RZ ;  /* 0x0000001f0f027819 */ /* 0x002fc800000006ff */
[----:B------:R1:W4:Y:S01]  /*1b90*/  SYNCS.PHASECHK.TRANS64.TRYWAIT P2, [UR4+0x20], R2 ;  /* 0x00002002ff0075a7 */ /* 0x0003220008041104 */
[----:B------:R-:W-:Y:S05]  /*1ba0*/  @!P0 BRA `(.L_x_32) ;  /* 0x0000000000c08947 */ /* 0x000fea0003800000 */
[----:B------:R-:W-:Y:S02]  /*1bb0*/  ULEA UR40, UR5, UR45, 0xf ;  /* 0x0000002d05287291 */ /* 0x000fe4000f8e78ff */
[----:B------:R-:W-:Y:S02]  /*1bc0*/  UIADD3 UR14, UP3, UPT, UR46, 0x80, URZ ;  /* 0x000000802e0e7890 */ /* 0x000fe4000ff7e0ff */
[----:B------:R-:W-:Y:S02]  /*1bd0*/  USHF.L.U32 UR8, UR5, 0xa, URZ ;  /* 0x0000000a05087899 */ /* 0x000fe400080006ff */
[----:B------:R-:W-:Y:S02]  /*1be0*/  UIADD3 UR40, UPT, UPT, UR6, UR40, URZ ;  /* 0x0000002806287290 */ /* 0x000fe4000fffe0ff */
[----:B------:R-:W-:Y:S02]  /*1bf0*/  USHF.L.U32 UR50, UR7, 0x8, URZ ;  /* 0x0000000807327899 */ /* 0x000fe400080006ff */
[----:B------:R-:W-:-:S02]  /*1c00*/  ULEA UR24, UR5, UR6, 0xe ;  /* 0x0000000605187291 */ /* 0x000fc4000f8e70ff */
[----:B------:R-:W-:Y:S02]  /*1c10*/  UIADD3 UR22, UP2, UPT, UR46, 0x180, URZ ;  /* 0x000001802e167890 */ /* 0x000fe4000ff5e0ff */
[----:B------:R-:W-:Y:S02]  /*1c20*/  UIADD3 UR38, UP1, UPT, UR46, 0x280, URZ ;  /* 0x000002802e267890 */ /* 0x000fe4000ff3e0ff */
[----:B------:R-:W-:Y:S02]  /*1c30*/  USHF.L.U32 UR11, UR7, 0x1, URZ ;  /* 0x00000001070b7899 */ /* 0x000fe400080006ff */
[----:B------:R-:W-:Y:S02]  /*1c40*/  UIADD3.X UR15, UPT, UPT, URZ, UR47, URZ, UP3, !UPT ;  /* 0x0000002fff0f7290 */ /* 0x000fe40009ffe4ff */
[----:B------:R-:W-:Y:S02]  /*1c50*/  ULOP3.LUT UR16, UR54, UR8, URZ, 0xfc, !UPT ;  /* 0x0000000836107292 */ /* 0x000fe4000f8efcff */
[----:B------:R-:W-:-:S02]  /*1c60*/  UIADD3 UR48, UPT, UPT, UR40, 0x6400, URZ ;  /* 0x0000640028307890 */ /* 0x000fc4000fffe0ff */
[----:B------:R-:W-:Y:S02]  /*1c70*/  UIADD3 UR30, UP0, UPT, UR46, 0x380, URZ ;  /* 0x000003802e1e7890 */ /* 0x000fe4000ff1e0ff */
[----:B------:R-:W-:Y:S02]  /*1c80*/  UIADD3 UR42, UPT, UPT, UR50, 0x80, URZ ;  /* 0x00000080322a7890 */ /* 0x000fe4000fffe0ff */
[----:B------:R-:W-:Y:S02]  /*1c90*/  UIADD3 UR40, UPT, UPT, UR40, 0xa400, URZ ;  /* 0x0000a40028287890 */ /* 0x000fe4000fffe0ff */
[----:B------:R-:W-:Y:S02]  /*1ca0*/  UIADD3.X UR23, UPT, UPT, URZ, UR47, URZ, UP2, !UPT ;  /* 0x0000002fff177290 */ /* 0x000fe400097fe4ff */
[----:B------:R-:W-:Y:S02]  /*1cb0*/  UIADD3 UR32, UPT, UPT, UR24, 0x26400, URZ ;  /* 0x0002640018207890 */ /* 0x000fe4000fffe0ff */
[----:B------:R-:W-:-:S02]  /*1cc0*/  UIADD3 UR24, UPT, UPT, UR24, 0x28400, URZ ;  /* 0x0002840018187890 */ /* 0x000fc4000fffe0ff */
[----:B------:R-:W-:Y:S02]  /*1cd0*/  UIADD3.X UR39, UPT, UPT, URZ, UR47, URZ, UP1, !UPT ;  /* 0x0000002fff277290 */ /* 0x000fe40008ffe4ff */
[----:B------:R-:W-:Y:S02]  /*1ce0*/  UIADD3 UR19, UPT, UPT, UR37, UR11, URZ ;  /* 0x0000000b25137290 */ /* 0x000fe4000fffe0ff */
[----:B------:R-:W-:Y:S02]  /*1cf0*/  UIADD3 UR16, UPT, UPT, UR6, 0x36400, UR16 ;  /* 0x0003640006107890 */ /* 0x000fe4000fffe010 */
[----:B------:R-:W-:Y:S02]  /*1d00*/  UIADD3 UR8, UPT, UPT, UR6, 0x37400, UR8 ;  /* 0x0003740006087890 */ /* 0x000fe4000fffe008 */
[----:B------:R-:W-:Y:S01]  /*1d10*/  UIADD3.X UR31, UPT, UPT, URZ, UR47, URZ, UP0, !UPT ;  /* 0x0000002fff1f7290 */ /* 0x000fe200087fe4ff */
[----:B------:R-:W-:Y:S01]  /*1d20*/  UMOV UR4, 0xf0000 ;  /* 0x000f000000047882 */ /* 0x000fe20000000000 */
[----:B------:R-:W-:Y:S01]  /*1d30*/  UMOV UR56, 0x0 ;  /* 0x0000000000387882 */ /* 0x000fe20000000000 */
[----:B------:R-:W-:Y:S01]  /*1d40*/  UMOV UR57, 0x10000000 ;  /* 0x1000000000397882 */ /* 0x000fe20000000000 */
[----:B------:R-:W-:Y:S01]  /*1d50*/  UMOV UR41, UR49 ;  /* 0x0000003100297c82 */ /* 0x000fe20008000000 */
[----:B------:R-:W-:Y:S01]  /*1d60*/  UMOV UR43, UR51 ;  /* 0x00000033002b7c82 */ /* 0x000fe20008000000 */
[----:B------:R-:W-:Y:S01]  /*1d70*/  UMOV UR44, UR52 ;  /* 0x00000034002c7c82 */ /* 0x000fe20008000000 */
[----:B------:R-:W-:Y:S01]  /*1d80*/  UMOV UR33, UR49 ;  /* 0x0000003100217c82 */ /* 0x000fe20008000000 */
[----:B------:R-:W-:Y:S01]  /*1d90*/  UMOV UR36, UR52 ;  /* 0x0000003400247c82 */ /* 0x000fe20008000000 */
[----:B------:R-:W-:Y:S01]  /*1da0*/  UMOV UR34, UR50 ;  /* 0x0000003200227c82 */ /* 0x000fe20008000000 */
[----:B------:R1:W-:Y:S01]  /*1db0*/  UTMALDG.3D.MULTICAST [UR48], [UR14], UR4, desc[UR56] ;  /* 0x000038300e0073b4 */ /* 0x0003e20008011804 */
[----:B------:R-:W-:Y:S01]  /*1dc0*/  UMOV UR25, UR49 ;  /* 0x0000003100197c82 */ /* 0x000fe20008000000 */
[----:B------:R-:W-:Y:S01]  /*1dd0*/  UMOV UR27, UR35 ;  /* 0x00000023001b7c82 */ /* 0x000fe20008000000 */
[----:B------:R-:W-:Y:S01]  /*1de0*/  UMOV UR28, UR52 ;  /* 0x00000034001c7c82 */ /* 0x000fe20008000000 */
[----:B------:R-:W-:Y:S01]  /*1df0*/  UMOV UR26, UR42 ;  /* 0x0000002a001a7c82 */ /* 0x000fe20008000000 */
[----:B------:R-:W-:Y:S01]  /*1e00*/  UMOV UR17, UR49 ;  /* 0x0000003100117c82 */ /* 0x000fe20008000000 */
[----:B------:R-:W-:Y:S01]  /*1e10*/  UMOV UR21, UR52 ;  /* 0x0000003400157c82 */ /* 0x000fe20008000000 */
[----:B------:R-:W-:Y:S01]  /*1e20*/  UMOV UR10, URZ ;  /* 0x000000ff000a7c82 */ /* 0x000fe20008000000 */
[----:B------:R1:W-:Y:S01]  /*1e30*/  UTMALDG.3D.MULTICAST [UR40], [UR14], UR4, desc[UR56] ;  /* 0x000038280e0073b4 */ /* 0x0003e20008011804 */
[----:B------:R-:W-:Y:S01]  /*1e40*/  UMOV UR9, UR49 ;  /* 0x0000003100097c82 */ /* 0x000fe20008000000 */
[----:B------:R-:W-:Y:S01]  /*1e50*/  UMOV UR13, UR52 ;  /* 0x00000034000d7c82 */ /* 0x000fe20008000000 */
[----:B------:R1:W-:Y:S01]  /*1e60*/  UTMALDG.3D [UR32], [UR22], desc[UR56] ;  /* 0x00003820160075b4 */ /* 0x0003e20008011000 */
[----:B------:R1:W-:Y:S01]  /*1e70*/  UTMALDG.3D [UR24], [UR22], desc[UR56] ;  /* 0x00003818160075b4 */ /* 0x0003e20008011000 */
[----:B------:R1:W-:Y:S01]  /*1e80*/  UTMALDG.4D.MULTICAST [UR16], [UR38], UR4, desc[UR56] ;  /* 0x00003810260073b4 */ /* 0x0003e20008019804 */
[----:B------:R1:W-:Y:S02]  /*1e90*/  UTMALDG.4D [UR8], [UR30], desc[UR56] ;  /* 0x000038081e0075b4 */ /* 0x0003e40008019000 */
[----:B-1----:R-:W-:Y:S01]  /*1ea0*/  NOP ;  /* 0x0000000000007918 */ /* 0x002fe20000000000 */
.L_x_32:
[----:B------:R-:W-:Y:S05]  /*1eb0*/  BSYNC.RECONVERGENT B0 ;  /* 0x0000000000007941 */ /* 0x000fea0003800200 */
.L_x_31:
[----:B------:R-:W-:Y:S01]  /*1ec0*/  UIADD3 UR7, UPT, UPT, UR7, 0x1, URZ ;  /* 0x0000000107077890 */ /* 0x000fe2000fffe0ff */
[----:B------:R-:W-:Y:S01]  /*1ed0*/  UMOV UR5, UR29 ;  /* 0x0000001d00057c82 */ /* 0x000fe20008000000 */
[----:B------:R-:W-:Y:S02]  /*1ee0*/  UMOV UR14, UR53 ;  /* 0x00000035000e7c82 */ /* 0x000fe40008000000 */
[----:B------:R-:W-:-:S09]  /*1ef0*/  UISETP.NE.AND UP0, UPT, UR7, UR53, UPT ;  /* 0x000000350700728c */ /* 0x000fd2000bf05270 */
[----:B------:R-:W-:Y:S05]  /*1f00*/  BRA.U UP0, `(.L_x_33) ;  /* 0xfffffff900c07547 */ /* 0x000fea000b83ffff */
.L_x_25:
[----:B------:R-:W-:Y:S01]  /*1f10*/  ULEA UR4, UR29, UR6, 0x3 ;  /* 0x000000061d047291 */ /* 0x000fe2000f8e18ff */
[----:B-1----:R-:W-:Y:S01]  /*1f20*/  SHF.L.U32 R2, R15, 0x1f, RZ ;  /* 0x0000001f0f027819 */ /* 0x002fe200000006ff */
[----:B------:R-:W-:Y:S01]  /*1f30*/  @!P1 SYNCS.ARRIVE.TRANS64.A1T0 RZ, [UR6+0x78], RZ ;  /* 0x000078ffffff99a7 */ /* 0x000fe20008100006 */
[----:B------:R-:W-:-:S06]  /*1f40*/  UISETP.GT.AND UP0, UPT, UR61, UR60, UPT ;  /* 0x0000003c3d00728c */ /* 0x000fcc000bf04270 */
[----:B------:R1:W1:Y:S03]  /*1f50*/  SYNCS.PHASECHK.TRANS64.TRYWAIT P1, [UR4+0x20], R2 ;  /* 0x00002002ff0075a7 */ /* 0x0002660008021104 */
[----:B------:R-:W-:Y:S05]  /*1f60*/  BRA.U !UP0, `(.L_x_34) ;  /* 0x0000000508447547 */ /* 0x000fea000b800000 */
[----:B------:R-:W-:Y:S01]  /*1f70*/  UIADD3 UR15, UPT, UPT, UR62, UR14, URZ ;  /* 0x0000000e3e0f7290 */ /* 0x000fe2000fffe0ff */
[----:B------:R-:W-:-:S11]  /*1f80*/  UMOV UR5, UR29 ;  /* 0x0000001d00057c82 */ /* 0x000fd60008000000 */
.L_x_42:
[----:B------:R-:W-:Y:S01]  /*1f90*/  ULEA UR49, UR5, UR6, 0x3 ;  /* 0x0000000605317291 */ /* 0x000fe2000f8e18ff */
[----:B--2---:R-:W-:Y:S01]  /*1fa0*/  @!P6 MOV R3, 0xc800 ;  /* 0x0000c8000003e802 */ /* 0x004fe20000000f00 */
[----:B-1----:R-:W-:Y:S10]  /*1fb0*/  @P1 BRA `(.L_x_35) ;  /* 0x00000000000c1947 */ /* 0x002ff40003800000 */
[----:B------:R-:W-:-:S04]  /*1fc0*/  SHF.L.U32 R4, R15, 0x1f, RZ ;  /* 0x0000001f0f047819 */ /* 0x000fc800000006ff */
[----:B------:R-:W1:Y:S02]  /*1fd0*/  SYNCS.PHASECHK.TRANS64.TRYWAIT P0, [UR49+0x20], R4 ;  /* 0x00002004ff0075a7 */ /* 0x000e640008001131 */
[----:B-1----:R-:W-:Y:S05]  /*1fe0*/  @!P0 BRA `(.L_x_36) ;  /* 0x0000006800848947 */ /* 0x002fea0003800000 */
.L_x_35:
[----:B------:R2:W-:Y:S01]  /*1ff0*/  @!P6 SYNCS.ARRIVE.TRANS64 RZ, [UR49], R3 ;  /* 0x00000003ffffe9a7 */ /* 0x0005e20008000031 */
[----:B------:R-:W-:-:S04]  /*2000*/  ULOP3.LUT UR4, UR55, 0x2, URZ, 0xfc, !UPT ;  /* 0x0000000237047892 */ /* 0x000fc8000f8efcff */
[----:B------:R-:W-:-:S09]  /*2010*/  UISETP.NE.AND UP0, UPT, UR4, 0x2, UPT ;  /* 0x000000020400788c */ /* 0x000fd2000bf05270 */
[----:B------:R-:W-:Y:S05]  /*2020*/  BRA.U UP0, `(.L_x_37) ;  /* 0x0000000100047547 */ /* 0x000fea000b800000 */
[----:B------:R-:W-:Y:S05]  /*2030*/  BPT.TRAP 0x1 ;  /* 0x000000040000795c */ /* 0x000fea0000300000 */
.L_x_37:
[----:B------:R-:W-:Y:S04]  /*2040*/  BSSY.RECONVERGENT B0, `(.L_x_38) ;  /* 0x0000003000007945 */ /* 0x000fe80003800200 */
[----:B------:R-:W-:Y:S05]  /*2050*/  @P4 BRA `(.L_x_39) ;  /* 0x0000000000044947 */ /* 0x000fea0003800000 */
[----:B------:R-:W-:Y:S05]  /*2060*/  BPT.TRAP 0x1 ;  /* 0x000000040000795c */ /* 0x000fea0000300000 */
.L_x_39:
[----:B------:R-:W-:Y:S05]  /*2070*/  BSYNC.RECONVERGENT B0 ;  /* 0x0000000000007941 */ /* 0x000fea0003800200 */
.L_x_38:
        /* <DEDUP_REMOVED lines=9> */
[----:B------:R1:W1:Y:S01]  /*2110*/  SYNCS.PHASECHK.TRANS64.TRYWAIT P1, [UR4+0x20], R2 ;  /* 0x00002002ff0075a7 */ /* 0x0002620008021104 */
[----:B------:R-:W-:Y:S05]  /*2120*/  @!P0 BRA `(.L_x_41) ;  /* 0x0000000000c08947 */ /* 0x000fea0003800000 */
[----:B------:R-:W-:Y:S02]  /*2130*/  ULEA UR40, UR5, UR45, 0xf ;  /* 0x0000002d05287291 */ /* 0x000fe4000f8e78ff */
[----:B------:R-:W-:Y:S02]  /*2140*/  UIADD3 UR8, UP3, UPT, UR46, 0x80, URZ ;  /* 0x000000802e087890 */ /* 0x000fe4000ff7e0ff */
[----:B------:R-:W-:Y:S02]  /*2150*/  UIADD3 UR40, UPT, UPT, UR6, UR40, URZ ;  /* 0x0000002806287290 */ /* 0x000fe4000fffe0ff */
[----:B------:R-:W-:Y:S02]  /*2160*/  USHF.L.U32 UR50, UR14, 0x8, URZ ;  /* 0x000000080e327899 */ /* 0x000fe400080006ff */
[----:B------:R-:W-:Y:S02]  /*2170*/  UIADD3.X UR9, UPT, UPT, URZ, UR47, URZ, UP3, !UPT ;  /* 0x0000002fff097290 */ /* 0x000fe40009ffe4ff */
[----:B------:R-:W-:-:S02]  /*2180*/  UIADD3 UR48, UPT, UPT, UR40, 0x6400, URZ ;  /* 0x0000640028307890 */ /* 0x000fc4000fffe0ff */
[----:B------:R-:W-:Y:S02]  /*2190*/  UIADD3 UR42, UPT, UPT, UR50, 0x80, URZ ;  /* 0x00000080322a7890 */ /* 0x000fe4000fffe0ff */
[----:B------:R-:W-:Y:S02]  /*21a0*/  UIADD3 UR40, UPT, UPT, UR40, 0xa400, URZ ;  /* 0x0000a40028287890 */ /* 0x000fe4000fffe0ff */
[----:B------:R-:W-:Y:S02]  /*21b0*/  USHF.L.U32 UR4, UR5, 0xa, URZ ;  /* 0x0000000a05047899 */ /* 0x000fe400080006ff */
[----:B------:R-:W-:Y:S02]  /*21c0*/  ULEA UR24, UR5, UR6, 0xe ;  /* 0x0000000605187291 */ /* 0x000fe4000f8e70ff */
[----:B------:R-:W-:Y:S02]  /*21d0*/  UIADD3 UR22, UP2, UPT, UR46, 0x180, URZ ;  /* 0x000001802e167890 */ /* 0x000fe4000ff5e0ff */
[----:B------:R-:W-:-:S02]  /*21e0*/  UIADD3 UR30, UP1, UPT, UR46, 0x280, URZ ;  /* 0x000002802e1e7890 */ /* 0x000fc4000ff3e0ff */
[----:B------:R-:W-:Y:S02]  /*21f0*/  USHF.L.U32 UR11, UR14, 0x1, URZ ;  /* 0x000000010e0b7899 */ /* 0x000fe400080006ff */
[----:B------:R-:W-:Y:S01]  /*2200*/  ULOP3.LUT UR16, UR54, UR4, URZ, 0xfc, !UPT ;  /* 0x0000000436107292 */ /* 0x000fe2000f8efcff */
[----:B------:R-:W-:Y:S01]  /*2210*/  UMOV UR7, 0xf0000 ;  /* 0x000f000000077882 */ /* 0x000fe20000000000 */
[----:B------:R-:W-:Y:S01]  /*2220*/  UMOV UR56, 0x0 ;  /* 0x0000000000387882 */ /* 0x000fe20000000000 */
[----:B------:R-:W-:Y:S01]  /*2230*/  UMOV UR57, 0x10000000 ;  /* 0x1000000000397882 */ /* 0x000fe20000000000 */
[----:B------:R-:W-:Y:S01]  /*2240*/  UIADD3 UR38, UP0, UPT, UR46, 0x380, URZ ;  /* 0x000003802e267890 */ /* 0x000fe2000ff1e0ff */
[----:B------:R-:W-:Y:S01]  /*2250*/  UTMALDG.3D.MULTICAST [UR48], [UR8], UR7, desc[UR56] ;  /* 0x00003830080073b4 */ /* 0x000fe20008011807 */
[----:B------:R-:W-:Y:S01]  /*2260*/  UMOV UR41, UR49 ;  /* 0x0000003100297c82 */ /* 0x000fe20008000000 */
[----:B------:R-:W-:Y:S01]  /*2270*/  UMOV UR43, UR51 ;  /* 0x00000033002b7c82 */ /* 0x000fe20008000000 */
[----:B------:R-:W-:Y:S01]  /*2280*/  UMOV UR44, UR52 ;  /* 0x00000034002c7c82 */ /* 0x000fe20008000000 */
[----:B------:R-:W-:-:S02]  /*2290*/  UIADD3.X UR23, UPT, UPT, URZ, UR47, URZ, UP2, !UPT ;  /* 0x0000002fff177290 */ /* 0x000fc400097fe4ff */
[----:B------:R-:W-:Y:S02]  /*22a0*/  UIADD3 UR32, UPT, UPT, UR24, 0x26400, URZ ;  /* 0x0002640018207890 */ /* 0x000fe4000fffe0ff */
[----:B------:R-:W-:Y:S01]  /*22b0*/  UIADD3 UR24, UPT, UPT, UR24, 0x28400, URZ ;  /* 0x0002840018187890 */ /* 0x000fe2000fffe0ff */
[----:B------:R2:W-:Y:S01]  /*22c0*/  UTMALDG.3D.MULTICAST [UR40], [UR8], UR7, desc[UR56] ;  /* 0x00003828080073b4 */ /* 0x0005e20008011807 */
[----:B------:R-:W-:Y:S02]  /*22d0*/  UIADD3.X UR31, UPT, UPT, URZ, UR47, URZ, UP1, !UPT ;  /* 0x0000002fff1f7290 */ /* 0x000fe40008ffe4ff */
[----:B------:R-:W-:Y:S02]  /*22e0*/  UIADD3 UR19, UPT, UPT, UR37, UR11, URZ ;  /* 0x0000000b25137290 */ /* 0x000fe4000fffe0ff */
[----:B------:R-:W-:Y:S02]  /*22f0*/  UIADD3 UR16, UPT, UPT, UR6, 0x36400, UR16 ;  /* 0x0003640006107890 */ /* 0x000fe4000fffe010 */
[----:B------:R-:W-:Y:S01]  /*2300*/  UIADD3.X UR39, UPT, UPT, URZ, UR47, URZ, UP0, !UPT ;  /* 0x0000002fff277290 */ /* 0x000fe200087fe4ff */
[----:B------:R-:W-:Y:S01]  /*2310*/  UMOV UR33, UR49 ;  /* 0x0000003100217c82 */ /* 0x000fe20008000000 */
        /* <DEDUP_REMOVED lines=8> */
[----:B------:R1:W-:Y:S01]  /*23a0*/  UTMALDG.3D [UR32], [UR22], desc[UR56] ;  /* 0x00003820160075b4 */ /* 0x0003e20008011000 */
[----:B------:R-:W-:Y:S01]  /*23b0*/  UMOV UR10, URZ ;  /* 0x000000ff000a7c82 */ /* 0x000fe20008000000 */
[----:B------:R-:W-:Y:S01]  /*23c0*/  UMOV UR13, UR52 ;  /* 0x00000034000d7c82 */ /* 0x000fe20008000000 */
[----:B------:R1:W-:Y:S01]  /*23d0*/  UTMALDG.3D [UR24], [UR22], desc[UR56] ;  /* 0x00003818160075b4 */ /* 0x0003e20008011000 */
[----:B------:R1:W-:Y:S01]  /*23e0*/  UTMALDG.4D.MULTICAST [UR16], [UR30], UR7, desc[UR56] ;  /* 0x000038101e0073b4 */ /* 0x0003e20008019807 */
[----:B--2---:R-:W-:Y:S01]  /*23f0*/  UIADD3 UR8, UPT, UPT, UR6, 0x37400, UR4 ;  /* 0x0003740006087890 */ /* 0x004fe2000fffe004 */
[----:B------:R-:W-:-:S08]  /*2400*/  UMOV UR9, UR49 ;  /* 0x0000003100097c82 */ /* 0x000fd00008000000 */
[----:B------:R2:W-:Y:S02]  /*2410*/  UTMALDG.4D [UR8], [UR38], desc[UR56] ;  /* 0x00003808260075b4 */ /* 0x0005e40008019000 */
[----:B--2---:R-:W-:Y:S01]  /*2420*/  NOP ;  /* 0x0000000000007918 */ /* 0x004fe20000000000 */
.L_x_41:
[----:B-1----:R-:W-:Y:S05]  /*2430*/  BSYNC.RECONVERGENT B0 ;  /* 0x0000000000007941 */ /* 0x002fea0003800200 */
.L_x_40:
[----:B------:R-:W-:Y:S01]  /*2440*/  UIADD3 UR14, UPT, UPT, UR14, 0x1, URZ ;  /* 0x000000010e0e7890 */ /* 0x000fe2000fffe0ff */
[----:B------:R-:W-:-:S03]  /*2450*/  UMOV UR5, UR29 ;  /* 0x0000001d00057c82 */ /* 0x000fc60008000000 */
[----:B------:R-:W-:-:S09]  /*2460*/  UISETP.NE.AND UP0, UPT, UR14, UR15, UPT ;  /* 0x0000000f0e00728c */ /* 0x000fd2000bf05270 */
[----:B------:R-:W-:Y:S05]  /*2470*/  BRA.U UP0, `(.L_x_42) ;  /* 0xfffffff900c47547 */ /* 0x000fea000b83ffff */
.L_x_34:
[C---:B-1----:R-:W-:Y:S01]  /*2480*/  LEA R2, R14.reuse, UR6, 0x3 ;  /* 0x000000060e027c11 */ /* 0x042fe2000f8e18ff */
[----:B------:R-:W-:Y:S01]  /*2490*/  NOP ;  /* 0x0000000000007918 */ /* 0x000fe20000000000 */
[----:B--2---:R-:W-:Y:S02]  /*24a0*/  SHF.L.U32 R3, R13, 0x1f, RZ ;  /* 0x0000001f0d037819 */ /* 0x004fe400000006ff */
[----:B------:R-:W-:Y:S02]  /*24b0*/  LEA R4, R14, UR6, 0x4 ;  /* 0x000000060e047c11 */ /* 0x000fe4000f8e20ff */
[----:B------:R-:W1:Y:S02]  /*24c0*/  SYNCS.PHASECHK.TRANS64.TRYWAIT P0, [R2+URZ+0x80], R3 ;  /* 0x00008003020075a7 */ /* 0x000e6400080011ff */
[----:B-1----:R-:W-:Y:S05]  /*24d0*/  @!P0 BRA `(.L_x_43) ;  /* 0x0000006400608947 */ /* 0x002fea0003800000 */
.L_x_129:
[----:B------:R-:W4:Y:S01]  /*24e0*/  LDS.128 R4, [R4+0xf0] ;  /* 0x0000f00004047984 */ /* 0x000f220000000c00 */
[----:B------:R-:W-:Y:S01]  /*24f0*/  ISETP.GE.AND P0, PT, R40, 0x1, PT ;  /* 0x000000012800780c */ /* 0x000fe20003f06270 */
[----:B-1----:R-:W-:Y:S01]  /*2500*/  VIADD R2, R2, 0x90 ;  /* 0x0000009002027836 */ /* 0x002fe20000000000 */
[----:B------:R-:W-:Y:S01]  /*2510*/  @!PT LDS RZ, [RZ] ;  /* 0x00000000fffff984 */ /* 0x000fe20000000800 */
[----:B------:R-:W-:Y:S01]  /*2520*/  @!PT LDS RZ, [RZ] ;  /* 0x00000000fffff984 */ /* 0x000fe20000000800 */
[----:B------:R-:W-:Y:S01]  /*2530*/  @!PT LDS RZ, [RZ] ;  /* 0x00000000fffff984 */ /* 0x000fe20000000800 */
[----:B------:R-:W-:Y:S01]  /*2540*/  @!PT LDS RZ, [RZ] ;  /* 0x00000000fffff984 */ /* 0x000fe20000000800 */
[----:B------:R1:W-:Y:S06]  /*2550*/  MEMBAR.ALL.CTA ;  /* 0x0000000000007992 */ /* 0x0003ec0000008000 */
[----:B-1----:R-:W1:Y:S01]  /*2560*/  FENCE.VIEW.ASYNC.S ;  /* 0x00000000000073c6 */ /* 0x002e620000000000 */
[----:B------:R-:W-:-:S04]  /*2570*/  PRMT R2, RZ, 0x654, R2 ;  /* 0x00000654ff027816 */ /* 0x000fc80000000002 */
[----:B-1----:R1:W-:Y:S01]  /*2580*/  SYNCS.ARRIVE.TRANS64.RED.A1T0 RZ, [R2+URZ], RZ ;  /* 0x000000ff02ff79a7 */ /* 0x0023e200081004ff */
[----:B----4-:R-:W-:-:S13]  /*2590*/  LOP3.LUT P2, RZ, R6, 0x1, RZ, 0xc0, !PT ;  /* 0x0000000106ff7812 */ /* 0x010fda000784c0ff */
[----:B------:R-:W-:Y:S01]  /*25a0*/  @P2 SHF.R.U32.HI R3, RZ, 0x10, R5 ;  /* 0x00000010ff032819 */ /* 0x000fe20000011605 */
[----:B------:R-:W-:Y:S01]  /*25b0*/  VOTEU.ANY UP0, P2 ;  /* 0x0000000000ff7886 */ /* 0x000fe20001000100 */
[----:B------:R-:W-:Y:S02]  /*25c0*/  @P2 MOV R10, R4 ;  /* 0x00000004000a2202 */ /* 0x000fe40000000f00 */
[----:B------:R-:W-:Y:S02]  /*25d0*/  @P2 R2UR.BROADCAST UR4, R3 ;  /* 0x00000000030422ca */ /* 0x000fe400008e0000 */
[----:B------:R-:W-:-:S11]  /*25e0*/  @P2 LOP3.LUT R9, R5, 0xffff, RZ, 0xc0, !PT ;  /* 0x0000ffff05092812 */ /* 0x000fd600078ec0ff */
[----:B------:R-:W-:Y:S01]  /*25f0*/  @UP0 UMOV UR52, UR4 ;  /* 0x0000000400340c82 */ /* 0x000fe20008000000 */
[----:B-1----:R-:W-:Y:S05]  /*2600*/  @!P0 BRA `(.L_x_44) ;  /* 0x0000000000b88947 */ /* 0x002fea0003800000 */
[----:B------:R-:W3:Y:S01]  /*2610*/  LDC.64 R4, c[0x0][0xf18] ;  /* 0x0003c600ff047b82 */ /* 0x000ee20000000a00 */
[----:B------:R-:W-:-:S07]  /*2620*/  ISETP.NE.AND P3, PT, R40, 0x1, PT ;  /* 0x000000012800780c */ /* 0x000fce0003f65270 */
[----:B------:R-:W1:Y:S08]  /*2630*/  LDC.64 R6, c[0x0][0xf10] ;  /* 0x0003c400ff067b82 */ /* 0x000e700000000a00 */
[----:B------:R-:W2:Y:S08]  /*2640*/  LDC R16, c[0x0][0xf20] ;  /* 0x0003c800ff107b82 */ /* 0x000eb00000000800 */
[----:B------:R-:W4:Y:S01]  /*2650*/  LDC R17, c[0x0][0xf0c] ;  /* 0x0003c300ff117b82 */ /* 0x000f220000000800 */
[----:B---3--:R-:W-:Y:S01]  /*2660*/  IMAD.HI.U32 R19, R0, R5, RZ ;  /* 0x0000000500137227 */ /* 0x008fe200078e00ff */
[----:B------:R-:W-:-:S03]  /*2670*/  ISETP.NE.AND P0, PT, R4, 0x1, PT ;  /* 0x000000010400780c */ /* 0x000fc60003f05270 */
[----:B------:R-:W-:-:S03]  /*2680*/  IMAD.HI.U32 R5, R9, R5, RZ ;  /* 0x0000000509057227 */ /* 0x000fc600078e00ff */
[----:B------:R-:W3:Y:S01]  /*2690*/  LDC.64 R2, c[0x0][0xf28] ;  /* 0x0003ca00ff027b82 */ /* 0x000ee20000000a00 */
[----:B-1----:R-:W-:-:S04]  /*26a0*/  IMAD.HI.U32 R20, R8, R6, RZ ;  /* 0x0000000608147227 */ /* 0x002fc800078e00ff */
[----:B------:R-:W-:Y:S01]  /*26b0*/  IMAD.HI.U32 R21, R10, R6, RZ ;  /* 0x000000060a157227 */ /* 0x000fe200078e00ff */
[----:B------:R-:W-:Y:S02]  /*26c0*/  SHF.R.U32.HI R20, RZ, R7, R20 ;  /* 0x00000007ff147219 */ /* 0x000fe40000011614 */
[-C--:B--2---:R-:W-:Y:S02]  /*26d0*/  SHF.R.U32.HI R19, RZ, R16.reuse, R19 ;  /* 0x00000010ff137219 */ /* 0x084fe40000011613 */
[----:B------:R-:W-:Y:S02]  /*26e0*/  SHF.R.U32.HI R5, RZ, R16, R5 ;  /* 0x00000010ff057219 */ /* 0x000fe40000011605 */
[----:B------:R-:W-:Y:S02]  /*26f0*/  SEL R19, R0, R19, !P0 ;  /* 0x0000001300137207 */ /* 0x000fe40004000000 */
[----:B------:R-:W-:Y:S02]  /*2700*/  SHF.R.U32.HI R21, RZ, R7, R21 ;  /* 0x00000007ff157219 */ /* 0x000fe40000011615 */
[----:B----4-:R-:W-:-:S02]  /*2710*/  ISETP.NE.AND P1, PT, R17, 0x1, PT ;  /* 0x000000011100780c */ /* 0x010fc40003f25270 */
[----:B------:R-:W-:Y:S02]  /*2720*/  SEL R5, R9, R5, !P0 ;  /* 0x0000000509057207 */ /* 0x000fe40004000000 */
[----:B------:R-:W-:Y:S02]  /*2730*/  SEL R20, R8, R20, !P1 ;  /* 0x0000001408147207 */ /* 0x000fe40004800000 */
[----:B------:R-:W-:Y:S01]  /*2740*/  SEL R21, R10, R21, !P1 ;  /* 0x000000150a157207 */ /* 0x000fe20004800000 */
[----:B---3--:R-:W-:-:S04]  /*2750*/  IMAD.HI.U32 R18, R19, R2, RZ ;  /* 0x0000000213127227 */ /* 0x008fc800078e00ff */
        /* <DEDUP_REMOVED lines=12> */
[----:B------:R-:W-:Y:S02]  /*2820*/  @!P0 SHF.R.U32.HI R3, RZ, R3, R7 ;  /* 0x00000003ff038219 */ /* 0x000fe40000011607 */
[----:B------:R-:W-:Y:S01]  /*2830*/  IADD3 R7, PT, PT, -R5, RZ, RZ ;  /* 0x000000ff05077210 */ /* 0x000fe20007ffe1ff */
[----:B------:R-:W-:Y:S01]  /*2840*/  IMAD R2, R40, R2, R5 ;  /* 0x0000000228027224 */ /* 0x000fe200078e0205 */
[----:B------:R-:W-:-:S03]  /*2850*/  @!P0 SEL R3, R21, R3, !P3 ;  /* 0x0000000315038207 */ /* 0x000fc60005800000 */
[----:B------:R-:W-:Y:S02]  /*2860*/  IMAD R7, R4, R7, R9 ;  /* 0x0000000704077224 */ /* 0x000fe400078e0209 */
[--C-:B------:R-:W-:Y:S02]  /*2870*/  @!P0 IMAD.IADD R6, R6, 0x1, -R3.reuse ;  /* 0x0000000106068824 */ /* 0x100fe400078e0a03 */
[----:B------:R-:W-:Y:S01]  /*2880*/  @!P0 IMAD R3, R2, R20, R3 ;  /* 0x0000001402038224 */ /* 0x000fe200078e0203 */
[----:B------:R-:W-:Y:S01]  /*2890*/  IADD3 R2, PT, PT, -R21, RZ, RZ ;  /* 0x000000ff15027210 */ /* 0x000fe20007ffe1ff */
[----:B------:R-:W-:Y:S02]  /*28a0*/  @!P0 IMAD R5, R40, R6, R21 ;  /* 0x0000000628058224 */ /* 0x000fe400078e0215 */
[----:B------:R-:W-:Y:S02]  /*28b0*/  @!P0 IMAD.MOV.U32 R21, RZ, RZ, R3 ;  /* 0x000000ffff158224 */ /* 0x000fe400078e0003 */
[----:B------:R-:W-:-:S02]  /*28c0*/  IMAD R2, R17, R2, R10 ;  /* 0x0000000211027224 */ /* 0x000fc400078e020a */
[----:B------:R-:W-:Y:S02]  /*28d0*/  IMAD R9, R5, R4, R7 ;  /* 0x0000000405097224 */ /* 0x000fe400078e0207 */
[----:B------:R-:W-:Y:S02]  /*28e0*/  IMAD R10, R21, R17, R2 ;  /* 0x00000011150a7224 */ /* 0x000fe400078e0202 */
.L_x_44:
[----:B------:R-:W1:Y:S02]  /*28f0*/  LDCU UR4, c[0x0][0xf30] ;  /* 0x0001e600ff0477ac */ /* 0x000e640008000800 */
[----:B-1----:R-:W-:-:S09]  /*2900*/  UISETP.NE.AND UP0, UPT, UR4, 0x1, UPT ;  /* 0x000000010400788c */ /* 0x002fd2000bf05270 */
[----:B------:R-:W-:Y:S05]  /*2910*/  BRA.U UP0, `(.L_x_45) ;  /* 0x0000000100407547 */ /* 0x000fea000b800000 */
[----:B------:R-:W1:Y:S08]  /*2920*/  LDC.64 R4, c[0x0][0xf10] ;  /* 0x0003c400ff047b82 */ /* 0x000e700000000a00 */
[----:B------:R-:W2:Y:S08]  /*2930*/  LDC.64 R2, c[0x0][0xf18] ;  /* 0x0003c600ff027b82 */ /* 0x000eb00000000a00 */
[----:B------:R-:W4:Y:S08]  /*2940*/  LDC R6, c[0x0][0xf20] ;  /* 0x0003c800ff067b82 */ /* 0x000f300000000800 */
[----:B------:R-:W3:Y:S01]  /*2950*/  LDC R7, c[0x0][0xf0c] ;  /* 0x0003c300ff077b82 */ /* 0x000ee20000000800 */
[----:B-1----:R-:W-:-:S05]  /*2960*/  IMAD.HI.U32 R4, R10, R4, RZ ;  /* 0x000000040a047227 */ /* 0x002fca00078e00ff */
[----:B------:R-:W-:Y:S01]  /*2970*/  SHF.R.U32.HI R4, RZ, R5, R4 ;  /* 0x00000005ff047219 */ /* 0x000fe20000011604 */
[----:B--2---:R-:W-:Y:S01]  /*2980*/  IMAD.HI.U32 R3, R9, R3, RZ ;  /* 0x0000000309037227 */ /* 0x004fe200078e00ff */
[----:B------:R-:W-:-:S04]  /*2990*/  ISETP.NE.AND P0, PT, R2, 0x1, PT ;  /* 0x000000010200780c */ /* 0x000fc80003f05270 */
[----:B----4-:R-:W-:-:S04]  /*29a0*/  SHF.R.U32.HI R3, RZ, R6, R3 ;  /* 0x00000006ff037219 */ /* 0x010fc80000011603 */
[----:B------:R-:W-:Y:S02]  /*29b0*/  SEL R3, R9, R3, !P0 ;  /* 0x0000000309037207 */ /* 0x000fe40004000000 */
[----:B---3--:R-:W-:-:S04]  /*29c0*/  ISETP.NE.AND P1, PT, R7, 0x1, PT ;  /* 0x000000010700780c */ /* 0x008fc80003f25270 */
[----:B------:R-:W-:-:S05]  /*29d0*/  SEL R4, R10, R4, !P1 ;  /* 0x000000040a047207 */ /* 0x000fca0004800000 */
[----:B------:R-:W-:Y:S02]  /*29e0*/  IMAD.IADD R5, R3, 0x1, -R4 ;  /* 0x0000000103057824 */ /* 0x000fe400078e0a04 */
[----:B------:R-:W-:Y:S02]  /*29f0*/  IMAD.IADD R3, R4, 0x1, -R3 ;  /* 0x0000000104037824 */ /* 0x000fe400078e0a03 */
[----:B------:R-:W-:Y:S02]  /*2a00*/  IMAD R10, R5, R7, R10 ;  /* 0x00000007050a7224 */ /* 0x000fe400078e020a */
[----:B------:R-:W-:-:S07]  /*2a10*/  IMAD R9, R3, R2, R9 ;  /* 0x0000000203097224 */ /* 0x000fce00078e0209 */
.L_x_45:
[----:B------:R-:W-:Y:S01]  /*2a20*/  VIADD R14, R14, 0x1 ;  /* 0x000000010e0e7836 */ /* 0x000fe20000000000 */
[----:B------:R-:W-:Y:S01]  /*2a30*/  PLOP3.LUT P1, PT, PT, PT, PT, 0x80, 0x8 ;  /* 0x000000000008781c */ /* 0x000fe20003f2f070 */
[----:B------:R-:W-:Y:S02]  /*2a40*/  IMAD.IADD R2, R10, 0x1, R87 ;  /* 0x000000010a027824 */ /* 0x000fe400078e0257 */
[----:B------:R-:W-:Y:S01]  /*2a50*/  IMAD.IADD R24, R9, 0x1, R86 ;  /* 0x0000000109187824 */ /* 0x000fe200078e0256 */
[----:B------:R-:W-:Y:S02]  /*2a60*/  ISETP.NE.AND P0, PT, R14, 0x2, PT ;  /* 0x000000020e00780c */ /* 0x000fe40003f05270 */
[----:B------:R-:W-:Y:S02]  /*2a70*/  R2UR UR20, R2 ;  /* 0x00000000021472ca */ /* 0x000fe400000e0000 */
[----:B------:R-:W-:Y:S02]  /*2a80*/  SEL R2, RZ, 0x1, P0 ;  /* 0x00000001ff027807 */ /* 0x000fe40000000000 */
[----:B------:R-:W-:-:S02]  /*2a90*/  SEL R14, R14, RZ, P0 ;  /* 0x000000ff0e0e7207 */ /* 0x000fc40000000000 */
[----:B------:R-:W-:Y:S01]  /*2aa0*/  LOP3.LUT R13, R13, R2, RZ, 0x3c, !PT ;  /* 0x000000020d0d7212 */ /* 0x000fe200078e3cff */
[----:B------:R-:W-:Y:S08]  /*2ab0*/  @P2 BRA `(.L_x_46) ;  /* 0xffffffec00502947 */ /* 0x000ff0000383ffff */
[----:B------:R-:W-:Y:S01]  /*2ac0*/  UIADD3 UR7, UPT, UPT, UR6, 0x20, URZ ;  /* 0x0000002006077890 */ /* 0x000fe2000fffe0ff */
[----:B------:R-:W-:-:S03]  /*2ad0*/  SHF.L.U32 R2, R15, 0x1f, RZ ;  /* 0x0000001f0f027819 */ /* 0x000fc600000006ff */
[----:B------:R-:W-:-:S09]  /*2ae0*/  ULEA UR4, UR29, UR7, 0x3 ;  /* 0x000000071d047291 */ /* 0x000fd2000f8e18ff */
[----:B------:R-:W1:Y:S02]  /*2af0*/  SYNCS.PHASECHK.TRANS64.TRYWAIT P0, [UR4], R2 ;  /* 0x00000002ff0075a7 */ /* 0x000e640008001104 */
[----:B-1----:R-:W-:Y:S05]  /*2b00*/  @!P0 BRA `(.L_x_47) ;  /* 0x0000005c00e88947 */ /* 0x002fea0003800000 */
.L_x_131:
[----:B------:R-:W-:-:S04]  /*2b10*/  UIADD3 UR4, UPT, UPT, UR29, 0x1, URZ ;  /* 0x000000011d047890 */ /* 0x000fc8000fffe0ff */
[----:B------:R-:W-:-:S04]  /*2b20*/  UISETP.NE.AND UP0, UPT, UR4, 0x4, UPT ;  /* 0x000000040400788c */ /* 0x000fc8000bf05270 */
[----:B------:R-:W-:Y:S02]  /*2b30*/  USEL UR6, URZ, 0x1, UP0 ;  /* 0x00000001ff067887 */ /* 0x000fe40008000000 */
[----:B------:R-:W-:-:S04]  /*2b40*/  USEL UR4, UR4, URZ, UP0 ;  /* 0x000000ff04047287 */ /* 0x000fc80008000000 */
[----:B------:R-:W-:Y:S01]  /*2b50*/  ULEA UR5, UR4, UR7, 0x3 ;  /* 0x0000000704057291 */ /* 0x000fe2000f8e18ff */
[----:B-1----:R-:W-:-:S04]  /*2b60*/  LOP3.LUT R2, R15, UR6, RZ, 0x3c, !PT ;  /* 0x000000060f027c12 */ /* 0x002fc8000f8e3cff */
[----:B------:R-:W-:-:S04]  /*2b70*/  SHF.L.U32 R3, R2, 0x1f, RZ ;  /* 0x0000001f02037819 */ /* 0x000fc800000006ff */
[----:B------:R-:W1:Y:S02]  /*2b80*/  SYNCS.PHASECHK.TRANS64.TRYWAIT P0, [UR5], R3 ;  /* 0x00000003ff0075a7 */ /* 0x000e640008001105 */
[----:B-1----:R-:W-:Y:S05]  /*2b90*/  @!P0 BRA `(.L_x_48) ;  /* 0x0000005c00dc8947 */ /* 0x002fea0003800000 */
.L_x_133:
[----:B------:R-:W-:-:S04]  /*2ba0*/  UIADD3 UR4, UPT, UPT, UR4, 0x1, URZ ;  /* 0x0000000104047890 */ /* 0x000fc8000fffe0ff */
[----:B------:R-:W-:-:S04]  /*2bb0*/  UISETP.NE.AND UP0, UPT, UR4, 0x4, UPT ;  /* 0x000000040400788c */ /* 0x000fc8000bf05270 */
[----:B------:R-:W-:Y:S02]  /*2bc0*/  USEL UR6, URZ, 0x1, UP0 ;  /* 0x00000001ff067887 */ /* 0x000fe40008000000 */
[----:B------:R-:W-:-:S04]  /*2bd0*/  USEL UR4, UR4, URZ, UP0 ;  /* 0x000000ff04047287 */ /* 0x000fc80008000000 */
[----:B------:R-:W-:Y:S01]  /*2be0*/  ULEA UR5, UR4, UR7, 0x3 ;  /* 0x0000000704057291 */ /* 0x000fe2000f8e18ff */
[----:B------:R-:W-:-:S04]  /*2bf0*/  LOP3.LUT R2, R2, UR6, RZ, 0x3c, !PT ;  /* 0x0000000602027c12 */ /* 0x000fc8000f8e3cff */
[----:B-1----:R-:W-:-:S04]  /*2c00*/  SHF.L.U32 R3, R2, 0x1f, RZ ;  /* 0x0000001f02037819 */ /* 0x002fc800000006ff */
[----:B------:R-:W1:Y:S02]  /*2c10*/  SYNCS.PHASECHK.TRANS64.TRYWAIT P0, [UR5], R3 ;  /* 0x00000003ff0075a7 */ /* 0x000e640008001105 */
[----:B-1----:R-:W-:Y:S05]  /*2c20*/  @!P0 BRA `(.L_x_49) ;  /* 0x0000005c00d08947 */ /* 0x002fea0003800000 */
.L_x_135:
[----:B------:R-:W-:-:S04]  /*2c30*/  UIADD3 UR4, UPT, UPT, UR4, 0x1, URZ ;  /* 0x0000000104047890 */ /* 0x000fc8000fffe0ff */
[----:B------:R-:W-:-:S04]  /*2c40*/  UISETP.NE.AND UP0, UPT, UR4, 0x4, UPT ;  /* 0x000000040400788c */ /* 0x000fc8000bf05270 */
[----:B------:R-:W-:Y:S02]  /*2c50*/  USEL UR5, URZ, 0x1, UP0 ;  /* 0x00000001ff057887 */ /* 0x000fe40008000000 */
[----:B------:R-:W-:-:S04]  /*2c60*/  USEL UR4, UR4, URZ, UP0 ;  /* 0x000000ff04047287 */ /* 0x000fc80008000000 */
[----:B------:R-:W-:Y:S01]  /*2c70*/  ULEA UR4, UR4, UR7, 0x3 ;  /* 0x0000000704047291 */ /* 0x000fe2000f8e18ff */
[----:B------:R-:W-:-:S04]  /*2c80*/  LOP3.LUT R2, R2, UR5, RZ, 0x3c, !PT ;  /* 0x0000000502027c12 */ /* 0x000fc8000f8e3cff */
[----:B------:R-:W-:Y:S01]  /*2c90*/  SHF.L.U32 R2, R2, 0x1f, RZ ;  /* 0x0000001f02027819 */ /* 0x000fe200000006ff */
[----:B-1-3--:R-:W-:-:S07]  /*2ca0*/  IMAD.U32 R0, RZ, RZ, UR4 ;  /* 0x00000004ff007e24 */ /* 0x00afce000f8e00ff */
.L_x_50:
[----:B-1----:R1:W2:Y:S02]  /*2cb0*/  SYNCS.PHASECHK.TRANS64.TRYWAIT P0, [R0+URZ], R2 ;  /* 0x00000002000075a7 */ /* 0x0022a400080011ff */
[----:B--2---:R-:W-:Y:S05]  /*2cc0*/  @!P0 NANOSLEEP.SYNCS 0x989680 ;  /* 0x009896800000895d */ /* 0x004fea0003900000 */
[----:B------:R-:W2:Y:S02]  /*2cd0*/  @!P0 SYNCS.PHASECHK.TRANS64 P0, [R0+URZ], R2 ;  /* 0x00000002000085a7 */ /* 0x000ea400080010ff */
[----:B--2---:R-:W-:Y:S05]  /*2ce0*/  @P0 EXIT ;  /* 0x000000000000094d */ /* 0x004fea0003800000 */
[----:B------:R-:W-:Y:S05]  /*2cf0*/  BRA `(.L_x_50) ;  /* 0xfffffffc00ec7947 */ /* 0x000fea000383ffff */
.L_x_22:
[----:B------:R-:W-:-:S04]  /*2d00*/  UISETP.NE.AND UP0, UPT, UR58, URZ, UPT ;  /* 0x000000ff3a00728c */ /* 0x000fc8000bf05270 */
[----:B------:R-:W-:-:S09]  /*2d10*/  UISETP.NE.OR UP0, UPT, UR14, 0x1, UP0 ;  /* 0x000000010e00788c */ /* 0x000fd20008705670 */
[----:B------:R-:W-:Y:S05]  /*2d20*/  BRA.U UP0, `(.L_x_51) ;  /* 0x00000005004c7547 */ /* 0x000fea000b800000 */
[----:B------:R-:W-:Y:S01]  /*2d30*/  HFMA2 R11, -RZ, RZ, 0, 0 ;  /* 0x00000000ff0b7431 */ /* 0x000fe200000001ff */
[----:B------:R-:W-:Y:S01]  /*2d40*/  ISETP.GE.U32.AND P2, PT, R10, 0x4, PT ;  /* 0x000000040a00780c */ /* 0x000fe20003f46070 */
[----:B------:R-:W-:Y:S01]  /*2d50*/  IMAD.MOV.U32 R12, RZ, RZ, 0x1 ;  /* 0x00000001ff0c7424 */ /* 0x000fe200078e00ff */
[----:B------:R-:W-:Y:S01]  /*2d60*/  CS2R R8, SRZ ;  /* 0x0000000000087805 */ /* 0x000fe2000001ff00 */
[----:B------:R-:W-:Y:S01]  /*2d70*/  IMAD.MOV.U32 R3, RZ, RZ, RZ ;  /* 0x000000ffff037224 */ /* 0x000fe200078e00ff */
[----:B------:R-:W-:Y:S01]  /*2d80*/  UMOV UR6, 0x400 ;  /* 0x0000040000067882 */ /* 0x000fe20000000000 */
[----:B------:R-:W-:Y:S01]  /*2d90*/  UMOV UR5, URZ ;  /* 0x000000ff00057c82 */ /* 0x000fe20008000000 */
[----:B------:R-:W-:-:S12]  /*2da0*/  ULEA UR6, UR58, UR6, 0x18 ;  /* 0x000000063a067291 */ /* 0x000fd8000f8ec0ff */
.L_x_55:
[----:B------:R-:W-:Y:S02]  /*2db0*/  LEA R0, R3, UR6, 0x3 ;  /* 0x0000000603007c11 */ /* 0x000fe4000f8e18ff */
[----:B------:R-:W-:-:S03]  /*2dc0*/  SHF.L.U32 R4, R8, 0x1f, RZ ;  /* 0x0000001f08047819 */ /* 0x000fc600000006ff */
[----:B------:R-:W-:Y:S01]  /*2dd0*/  VIADD R5, R0, 0xd0 ;  /* 0x000000d000057836 */ /* 0x000fe20000000000 */
[----:B------:R-:W1:Y:S02]  /*2de0*/  SYNCS.PHASECHK.TRANS64.TRYWAIT P0, [R0+URZ+0xc0], R4 ;  /* 0x0000c004000075a7 */ /* 0x000e6400080011ff */
[----:B-1----:R-:W-:Y:S05]  /*2df0*/  @!P0 BRA `(.L_x_52) ;  /* 0x0000005c00748947 */ /* 0x002fea0003800000 */
.L_x_136:
[----:B------:R-:W-:Y:S01]  /*2e00*/  ULEA UR4, UR5, UR6, 0x3 ;  /* 0x0000000605047291 */ /* 0x000fe2000f8e18ff */
[----:B-1----:R-:W-:Y:S01]  /*2e10*/  PRMT R0, RZ, 0x654, R5 ;  /* 0x00000654ff007816 */ /* 0x002fe20000000005 */
[----:B------:R-:W-:Y:S01]  /*2e20*/  @!P2 IMAD.MOV.U32 R4, RZ, RZ, 0x10 ;  /* 0x00000010ff04a424 */ /* 0x000fe200078e00ff */
[----:B------:R-:W-:Y:S01]  /*2e30*/  SHF.L.U32 R5, R12, 0x1f, RZ ;  /* 0x0000001f0c057819 */ /* 0x000fe200000006ff */
[----:B------:R-:W-:Y:S01]  /*2e40*/  UIADD3 UR7, UPT, UPT, UR4, 0x80, URZ ;  /* 0x0000008004077890 */ /* 0x000fe2000fffe0ff */
[----:B------:R1:W-:Y:S05]  /*2e50*/  SYNCS.ARRIVE.TRANS64.RED.A1T0 RZ, [R0+URZ], RZ ;  /* 0x000000ff00ff79a7 */ /* 0x0003ea00081004ff */
[----:B------:R-:W-:Y:S01]  /*2e60*/  IMAD.U32 R6, RZ, RZ, UR7 ;  /* 0x00000007ff067e24 */ /* 0x000fe2000f8e00ff */
[----:B------:R-:W2:Y:S04]  /*2e70*/  SYNCS.PHASECHK.TRANS64.TRYWAIT P0, [UR4+0x90], R5 ;  /* 0x00009005ff0075a7 */ /* 0x000ea80008001104 */
[----:B------:R-:W-:Y:S01]  /*2e80*/  PRMT R6, R10, 0x654, R6 ;  /* 0x000006540a067816 */ /* 0x000fe20000000006 */
[----:B-12---:R-:W-:Y:S06]  /*2e90*/  @!P0 BRA `(.L_x_53) ;  /* 0x0000005c00608947 */ /* 0x006fec0003800000 */
.L_x_138:
[----:B------:R-:W-:Y:S01]  /*2ea0*/  ULEA UR8, UR5, UR6, 0x4 ;  /* 0x0000000605087291 */ /* 0x000fe2000f8e20ff */
[----:B------:R-:W-:Y:S01]  /*2eb0*/  SEL R2, R6, R2, !P2 ;  /* 0x0000000206027207 */ /* 0x000fe20005000000 */
[----:B------:R-:W-:Y:S01]  /*2ec0*/  UIADD3 UR9, UPT, UPT, UR4, 0x80, URZ ;  /* 0x0000008004097890 */ /* 0x000fe2000fffe0ff */
[----:B-1----:R-:W-:Y:S01]  /*2ed0*/  LEA R0, R11, UR6, 0x3 ;  /* 0x000000060b007c11 */ /* 0x002fe2000f8e18ff */
[----:B------:R-:W-:Y:S01]  /*2ee0*/  UIADD3 UR8, UPT, UPT, UR8, 0xf0, URZ ;  /* 0x000000f008087890 */ /* 0x000fe2000fffe0ff */
[----:B------:R1:W-:Y:S01]  /*2ef0*/  @!P2 SYNCS.ARRIVE.TRANS64.RED RZ, [R2+URZ], R4 ;  /* 0x0000000402ffa9a7 */ /* 0x0003e200080004ff */
[----:B------:R-:W-:Y:S01]  /*2f00*/  UIADD3 UR4, UPT, UPT, UR5, 0x1, URZ ;  /* 0x0000000105047890 */ /* 0x000fe2000fffe0ff */
[----:B------:R-:W-:-:S03]  /*2f10*/  VIADD R3, R3, 0x1 ;  /* 0x0000000103037836 */ /* 0x000fc60000000000 */
[----:B------:R-:W-:Y:S02]  /*2f20*/  UISETP.NE.AND UP0, UPT, UR4, 0x2, UPT ;  /* 0x000000020400788c */ /* 0x000fe4000bf05270 */
[----:B------:R-:W-:Y:S01]  /*2f30*/  ISETP.NE.AND P0, PT, R3, 0x2, PT ;  /* 0x000000020300780c */ /* 0x000fe20003f05270 */
[----:B------:R-:W-:Y:S06]  /*2f40*/  UGETNEXTWORKID.BROADCAST [UR8], [UR9] ;  /* 0x00000000080073ca */ /* 0x000fec0008000100 */
[----:B------:R-:W-:Y:S02]  /*2f50*/  USEL UR7, URZ, 0x1, UP0 ;  /* 0x00000001ff077887 */ /* 0x000fe40008000000 */
[----:B------:R-:W-:-:S04]  /*2f60*/  USEL UR5, UR4, URZ, UP0 ;  /* 0x000000ff04057287 */ /* 0x000fc80008000000 */
[----:B------:R-:W-:Y:S02]  /*2f70*/  LOP3.LUT R12, R12, UR7, RZ, 0x3c, !PT ;  /* 0x000000070c0c7c12 */ /* 0x000fe4000f8e3cff */
[----:B-1----:R-:W-:-:S04]  /*2f80*/  SHF.L.U32 R4, R9, 0x1f, RZ ;  /* 0x0000001f09047819 */ /* 0x002fc800000006ff */
[----:B------:R-:W1:Y:S02]  /*2f90*/  SYNCS.PHASECHK.TRANS64.TRYWAIT P1, [R0+URZ+0x80], R4 ;  /* 0x00008004000075a7 */ /* 0x000e6400080211ff */
[----:B-1----:R-:W-:Y:S05]  /*2fa0*/  @!P1 BRA `(.L_x_54) ;  /* 0x0000005c00349947 */ /* 0x002fea0003800000 */
.L_x_139:
[----:B-1----:R-:W-:Y:S01]  /*2fb0*/  LEA R4, R11, UR6, 0x4 ;  /* 0x000000060b047c11 */ /* 0x002fe2000f8e20ff */
[----:B------:R-:W-:Y:S01]  /*2fc0*/  VIADD R0, R0, 0x90 ;  /* 0x0000009000007836 */ /* 0x000fe20000000000 */
[----:B------:R-:W-:Y:S01]  /*2fd0*/  SEL R3, R3, RZ, P0 ;  /* 0x000000ff03037207 */ /* 0x000fe20000000000 */
[----:B------:R-:W-:-:S03]  /*2fe0*/  VIADD R11, R11, 0x1 ;  /* 0x000000010b0b7836 */ /* 0x000fc60000000000 */
[----:B------:R-:W1:Y:S01]  /*2ff0*/  LDS.128 R4, [R4+0xf0] ;  /* 0x0000f00004047984 */ /* 0x000e620000000c00 */
[----:B------:R-:W-:Y:S02]  /*3000*/  PRMT R0, RZ, 0x654, R0 ;  /* 0x00000654ff007816 */ /* 0x000fe40000000000 */
[C---:B------:R-:W-:Y:S01]  /*3010*/  ISETP.NE.AND P1, PT, R11.reuse, 0x2, PT ;  /* 0x000000020b00780c */ /* 0x040fe20003f25270 */
[----:B------:R-:W-:Y:S01]  /*3020*/  @!PT LDS RZ, [RZ] ;  /* 0x00000000fffff984 */ /* 0x000fe20000000800 */
[----:B------:R-:W-:Y:S01]  /*3030*/  @!PT LDS RZ, [RZ] ;  /* 0x00000000fffff984 */ /* 0x000fe20000000800 */
[----:B------:R-:W-:Y:S01]  /*3040*/  @!PT LDS RZ, [RZ] ;  /* 0x00000000fffff984 */ /* 0x000fe20000000800 */
[----:B------:R-:W-:Y:S01]  /*3050*/  @!PT LDS RZ, [RZ] ;  /* 0x00000000fffff984 */ /* 0x000fe20000000800 */
[----:B------:R2:W-:Y:S06]  /*3060*/  MEMBAR.ALL.CTA ;  /* 0x0000000000007992 */ /* 0x0005ec0000008000 */
[----:B--2---:R-:W2:Y:S01]  /*3070*/  FENCE.VIEW.ASYNC.S ;  /* 0x00000000000073c6 */ /* 0x004ea20000000000 */
[----:B------:R-:W-:Y:S01]  /*3080*/  SEL R11, R11, RZ, P1 ;  /* 0x000000ff0b0b7207 */ /* 0x000fe20000800000 */
[----:B--2---:R2:W-:Y:S01]  /*3090*/  SYNCS.ARRIVE.TRANS64.RED.A1T0 RZ, [R0+URZ], RZ ;  /* 0x000000ff00ff79a7 */ /* 0x0045e200081004ff */
[----:B-1----:R-:W-:-:S02]  /*30a0*/  LOP3.LUT P3, RZ, R6, 0x1, RZ, 0xc0, !PT ;  /* 0x0000000106ff7812 */ /* 0x002fc4000786c0ff */
[----:B------:R-:W-:-:S04]  /*30b0*/  SEL R4, RZ, 0x1, P1 ;  /* 0x00000001ff047807 */ /* 0x000fc80000800000 */
[----:B------:R-:W-:Y:S02]  /*30c0*/  LOP3.LUT R9, R9, R4, RZ, 0x3c, !PT ;  /* 0x0000000409097212 */ /* 0x000fe400078e3cff */
[----:B--2---:R-:W-:-:S04]  /*30d0*/  SEL R0, RZ, 0x1, P0 ;  /* 0x00000001ff007807 */ /* 0x004fc80000000000 */
[----:B------:R-:W-:Y:S01]  /*30e0*/  LOP3.LUT R8, R8, R0, RZ, 0x3c, !PT ;  /* 0x0000000008087212 */ /* 0x000fe200078e3cff */
[----:B------:R-:W-:Y:S06]  /*30f0*/  @P3 BRA `(.L_x_55) ;  /* 0xfffffffc002c3947 */ /* 0x000fec000383ffff */
[----:B------:R-:W-:Y:S01]  /*3100*/  ULEA UR4, UR5, UR6, 0x3 ;  /* 0x0000000605047291 */ /* 0x000fe2000f8e18ff */
[----:B------:R-:W-:-:S08]  /*3110*/  SHF.L.U32 R2, R12, 0x1f, RZ ;  /* 0x0000001f0c027819 */ /* 0x000fd000000006ff */
[----:B------:R-:W1:Y:S02]  /*3120*/  SYNCS.PHASECHK.TRANS64 P0, [UR4+0x90], R2 ;  /* 0x00009002ff0075a7 */ /* 0x000e640008001004 */
[----:B-1----:R-:W-:Y:S05]  /*3130*/  @P0 BRA `(.L_x_56) ;  /* 0x0000000000080947 */ /* 0x002fea0003800000 */
[----:B------:R-:W1:Y:S02]  /*3140*/  SYNCS.PHASECHK.TRANS64.TRYWAIT P0, [UR4+0x90], R2 ;  /* 0x00009002ff0075a7 */ /* 0x000e640008001104 */
[----:B-1----:R-:W-:Y:S05]  /*3150*/  @!P0 BRA `(.L_x_57) ;  /* 0x0000005800dc8947 */ /* 0x002fea0003800000 */
.L_x_56:
[----:B------:R-:W-:-:S04]  /*3160*/  UIADD3 UR7, UPT, UPT, UR5, 0x1, URZ ;  /* 0x0000000105077890 */ /* 0x000fc8000fffe0ff */
[----:B------:R-:W-:-:S04]  /*3170*/  UISETP.NE.AND UP0, UPT, UR7, 0x2, UPT ;  /* 0x000000020700788c */ /* 0x000fc8000bf05270 */
[----:B------:R-:W-:Y:S02]  /*3180*/  USEL UR8, URZ, 0x1, UP0 ;  /* 0x00000001ff087887 */ /* 0x000fe40008000000 */
[----:B------:R-:W-:-:S04]  /*3190*/  USEL UR7, UR7, URZ, UP0 ;  /* 0x000000ff07077287 */ /* 0x000fc80008000000 */
[----:B------:R-:W-:Y:S01]  /*31a0*/  ULEA UR7, UR7, UR6, 0x3 ;  /* 0x0000000607077291 */ /* 0x000fe2000f8e18ff */
[----:B-1----:R-:W-:-:S04]  /*31b0*/  LOP3.LUT R2, R12, UR8, RZ, 0x3c, !PT ;  /* 0x000000080c027c12 */ /* 0x002fc8000f8e3cff */
[----:B------:R-:W-:-:S04]  /*31c0*/  SHF.L.U32 R0, R2, 0x1f, RZ ;  /* 0x0000001f02007819 */ /* 0x000fc800000006ff */
[----:B------:R-:W1:Y:S02]  /*31d0*/  SYNCS.PHASECHK.TRANS64 P0, [UR7+0x90], R0 ;  /* 0x00009000ff0075a7 */ /* 0x000e640008001007 */
[----:B-1----:R-:W-:Y:S05]  /*31e0*/  @P0 EXIT ;  /* 0x000000000000094d */ /* 0x002fea0003800000 */
[----:B------:R-:W-:Y:S02]  /*31f0*/  SHF.L.U32 R2, R2, 0x1f, RZ ;  /* 0x0000001f02027819 */ /* 0x000fe400000006ff */
[----:B------:R-:W-:-:S07]  /*3200*/  MOV R0, UR7 ;  /* 0x0000000700007c02 */ /* 0x000fce0008000f00 */
.L_x_58:
[----:B-1----:R1:W2:Y:S02]  /*3210*/  SYNCS.PHASECHK.TRANS64.TRYWAIT P0, [R0+URZ+0x90], R2 ;  /* 0x00009002000075a7 */ /* 0x0022a400080011ff */
[----:B--2---:R-:W-:Y:S05]  /*3220*/  @!P0 NANOSLEEP.SYNCS 0x989680 ;  /* 0x009896800000895d */ /* 0x004fea0003900000 */
[----:B------:R-:W2:Y:S02]  /*3230*/  @!P0 SYNCS.PHASECHK.TRANS64 P0, [R0+URZ+0x90], R2 ;  /* 0x00009002000085a7 */ /* 0x000ea400080010ff */
[----:B--2---:R-:W-:Y:S05]  /*3240*/  @P0 EXIT ;  /* 0x000000000000094d */ /* 0x004fea0003800000 */
[----:B------:R-:W-:Y:S05]  /*3250*/  BRA `(.L_x_58) ;  /* 0xfffffffc00ec7947 */ /* 0x000fea000383ffff */
.L_x_51:
[----:B------:R-:W-:Y:S05]  /*3260*/  BRA.U UP3, `(.L_x_59) ;  /* 0x0000001903fc7547 */ /* 0x000fea000b800000 */
[----:B------:R-:W-:Y:S01]  /*3270*/  UMOV UR4, 0x40 ;  /* 0x0000004000047882 */ /* 0x000fe20000000000 */
[----:B------:R-:W-:Y:S01]  /*3280*/  NOP ;  /* 0x0000000000007918 */ /* 0x000fe20000000000 */
[----:B------:R-:W-:Y:S01]  /*3290*/  ULEA UR5, UR58, UR4, 0x18 ;  /* 0x000000043a057291 */ /* 0x000fe2000f8ec0ff */
[----:B------:R-:W-:Y:S02]  /*32a0*/  UMOV UR6, 0x400 ;  /* 0x0000040000067882 */ /* 0x000fe40000000000 */
[----:B------:R-:W-:-:S06]  /*32b0*/  ULEA UR6, UR58, UR6, 0x18 ;  /* 0x000000063a067291 */ /* 0x000fcc000f8ec0ff */
[----:B------:R-:W1:Y:S02]  /*32c0*/  LDS.U8 R0, [UR5+0x1c] ;  /* 0x00001c05ff007984 */ /* 0x000e640008000000 */
[----:B-1----:R-:W-:-:S13]  /*32d0*/  ISETP.NE.AND P0, PT, R0, RZ, PT ;  /* 0x000000ff0000720c */ /* 0x002fda0003f05270 */
[----:B------:R-:W-:Y:S05]  /*32e0*/  @P0 BRA `(.L_x_60) ;  /* 0x0000000000580947 */ /* 0x000fea0003800000 */
[----:B------:R-:W-:-:S13]  /*32f0*/  ELECT P0, URZ, PT ;  /* 0x0000000000ff782f */ /* 0x000fda0003800000 */
[----:B------:R-:W-:Y:S05]  /*3300*/  @!P0 BRA `(.L_x_61) ;  /* 0x0000000000608947 */ /* 0x000fea0003800000 */
[----:B------:R-:W-:Y:S01]  /*3310*/  UMOV UR4, 0x10 ;  /* 0x0000001000047882 */ /* 0x000fe20000000000 */
[----:B------:R-:W-:Y:S01]  /*3320*/  HFMA2 R0, -RZ, RZ, 0, 5.9604644775390625e-08 ;  /* 0x00000001ff007431 */ /* 0x000fe200000001ff */
[----:B------:R-:W-:-:S03]  /*3330*/  MOV R2, 0xffff ;  /* 0x0000ffff00027802 */ /* 0x000fc60000000f00 */
[----:B------:R-:W-:Y:S04]  /*3340*/  DEPBAR.LE SB1, 0x36 ;  /* 0x00009d800000791a */ /* 0x000fe80000000000 */
[----:B------:R-:W1:Y:S02]  /*3350*/  UTCATOMSWS.FIND_AND_SET.ALIGN UP0, UR4, UR4 ;  /* 0x00000004000475e3 */ /* 0x000e640008000800 */
[----:B-1----:R-:W-:Y:S01]  /*3360*/  MOV R3, UR4 ;  /* 0x0000000400037c02 */ /* 0x002fe20008000f00 */
[----:B------:R-:W-:Y:S06]  /*3370*/  BRA.U UP0, `(.L_x_62) ;  /* 0x0000000100187547 */ /* 0x000fec000b800000 */
.L_x_63:
[----:B------:R-:W-:Y:S05]  /*3380*/  NANOSLEEP 0x64 ;  /* 0x000000640000795d */ /* 0x000fea0003800000 */
[----:B------:R-:W-:-:S05]  /*3390*/  UMOV UR4, 0x10 ;  /* 0x0000001000047882 */ /* 0x000fca0000000000 */
[----:B------:R-:W-:Y:S04]  /*33a0*/  DEPBAR.LE SB1, 0x36 ;  /* 0x00009d800000791a */ /* 0x000fe80000000000 */
[----:B------:R-:W1:Y:S02]  /*33b0*/  UTCATOMSWS.FIND_AND_SET.ALIGN UP0, UR4, UR4 ;  /* 0x00000004000475e3 */ /* 0x000e640008000800 */
[----:B-1----:R-:W-:Y:S01]  /*33c0*/  MOV R3, UR4 ;  /* 0x0000000400037c02 */ /* 0x002fe20008000f00 */
[----:B------:R-:W-:Y:S05]  /*33d0*/  BRA.U !UP0, `(.L_x_63) ;  /* 0xfffffffd08e87547 */ /* 0x000fea000b83ffff */
.L_x_62:
[-C--:B------:R-:W-:Y:S02]  /*33e0*/  SHF.L.U32 R2, R2, R3.reuse, RZ ;  /* 0x0000000302027219 */ /* 0x080fe400000006ff */
[----:B------:R-:W-:Y:S01]  /*33f0*/  SHF.L.U32 R0, R0, R3, RZ ;  /* 0x0000000300007219 */ /* 0x000fe200000006ff */
[----:B------:R-:W-:Y:S02]  /*3400*/  IMAD.SHL.U32 R3, R3, 0x20, RZ ;  /* 0x0000002003037824 */ /* 0x000fe400078e00ff */
[----:B------:R1:W-:Y:S04]  /*3410*/  ATOMS.OR RZ, [UR5+0x14], R2 ;  /* 0x00001402ffff798c */ /* 0x0003e8000b000005 */
[----:B------:R1:W-:Y:S04]  /*3420*/  ATOMS.OR RZ, [UR5+0x18], R0 ;  /* 0x00001800ffff798c */ /* 0x0003e8000b000005 */
[----:B------:R1:W-:Y:S01]  /*3430*/  STS [UR6+0x110], R3 ;  /* 0x00011003ff007988 */ /* 0x0003e20008000806 */
[----:B------:R-:W-:Y:S05]  /*3440*/  BRA `(.L_x_61) ;  /* 0x0000000000107947 */ /* 0x000fea0003800000 */
.L_x_60:
[----:B------:R-:W-:Y:S02]  /*3450*/  MOV R0, 0xffffffff ;  /* 0xffffffff00007802 */ /* 0x000fe40000000f00 */
[----:B------:R-:W-:-:S03]  /*3460*/  MOV R2, 0x3490 ;  /* 0x0000349000027802 */ /* 0x000fc60000000f00 */
[----:B------:R1:W-:Y:S04]  /*3470*/  STS [UR6+0x110], R0 ;  /* 0x00011000ff007988 */ /* 0x0003e80008000806 */
[----:B-1---5:R-:W-:Y:S05]  /*3480*/  CALL.REL.NOINC `($__internal_1_$__cuda_sm10x_tcgen05_guardrail_trap_phase_invalid_during_alloc) ;  /* 0x0000005c00887944 */ /* 0x022fea0003c00000 */
.L_x_61:
[----:B------:R-:W-:Y:S05]  /*3490*/  WARPSYNC.ALL ;  /* 0x0000000000007948 */ /* 0x000fea0003800000 */
[----:B------:R-:W2:Y:S01]  /*34a0*/  S2UR UR4, SR_CgaCtaId ;  /* 0x00000000000479c3 */ /* 0x000ea20000008800 */
[----:B------:R-:W-:Y:S01]  /*34b0*/  UMOV UR48, 0x400 ;  /* 0x0000040000307882 */ /* 0x000fe20000000000 */
[----:B------:R-:W-:-:S06]  /*34c0*/  NOP ;  /* 0x0000000000007918 */ /* 0x000fcc0000000000 */
[----:B------:R-:W-:Y:S08]  /*34d0*/  BAR.ARV 0x6, 0xa0 ;  /* 0x0182800000007b1d */ /* 0x000ff00000002000 */
[----:B------:R-:W3:Y:S01]  /*34e0*/  LDC R8, c[0x0][0x370] ;  /* 0x0000dc00ff087b82 */ /* 0x000ee20000000800 */
[----:B------:R-:W-:Y:S01]  /*34f0*/  LOP3.LUT R9, R9, 0xffff, RZ, 0xc0, !PT ;  /* 0x0000ffff09097812 */ /* 0x000fe200078ec0ff */
[----:B------:R-:W-:Y:S01]  /*3500*/  HFMA2 R14, -RZ, RZ, 0, 5.9604644775390625e-08 ;  /* 0x00000001ff0e7431 */ /* 0x000fe200000001ff */
[----:B------:R-:W-:Y:S01]  /*3510*/  CS2R R12, SRZ ;  /* 0x00000000000c7805 */ /* 0x000fe2000001ff00 */
[----:B------:R-:W-:Y:S01]  /*3520*/  IMAD.MOV.U32 R11, RZ, RZ, RZ ;  /* 0x000000ffff0b7224 */ /* 0x000fe200078e00ff */
[----:B------:R-:W-:Y:S01]  /*3530*/  R2UR UR49, R9 ;  /* 0x00000000093172ca */ /* 0x000fe200000e0000 */
[----:B------:R-:W-:Y:S01]  /*3540*/  UMOV UR44, URZ ;  /* 0x000000ff002c7c82 */ /* 0x000fe20008000000 */
[----:B--2---:R-:W-:Y:S01]  /*3550*/  ULEA UR48, UR4, UR48, 0x18 ;  /* 0x0000003004307291 */ /* 0x004fe2000f8ec0ff */
[----:B------:R-:W2:Y:S03]  /*3560*/  LDCU UR4, c[0x0][0x38c] ;  /* 0x00007180ff0477ac */ /* 0x000ea60008000800 */
[----:B------:R-:W-:-:S02]  /*3570*/  UIADD3 UR6, UPT, UPT, UR48, 0x6400, URZ ;  /* 0x0000640030067890 */ /* 0x000fc4000fffe0ff */
[----:B------:R-:W-:-:S03]  /*3580*/  UIADD3 UR5, UPT, UPT, UR48, 0x26400, URZ ;  /* 0x0002640030057890 */ /* 0x000fc6000fffe0ff */
[----:B-1----:R-:W1:Y:S01]  /*3590*/  LDS R0, [UR48+0x110] ;  /* 0x00011030ff007984 */ /* 0x002e620008000800 */
[----:B------:R-:W-:Y:S02]  /*35a0*/  USHF.R.U32.HI UR10, URZ, 0x4, UR6 ;  /* 0x00000004ff0a7899 */ /* 0x000fe40008011606 */
[----:B------:R-:W-:Y:S02]  /*35b0*/  USHF.R.U32.HI UR8, URZ, 0x4, UR5 ;  /* 0x00000004ff087899 */ /* 0x000fe40008011605 */
[----:B------:R-:W-:Y:S02]  /*35c0*/  UIADD3 UR7, UPT, UPT, UR48, 0x37400, URZ ;  /* 0x0003740030077890 */ /* 0x000fe4000fffe0ff */
[----:B------:R-:W-:Y:S02]  /*35d0*/  ULOP3.LUT UR10, UR10, 0x3fff, URZ, 0xc0, !UPT ;  /* 0x00003fff0a0a7892 */ /* 0x000fe4000f8ec0ff */
[----:B------:R-:W-:Y:S02]  /*35e0*/  ULOP3.LUT UR8, UR8, 0x3fff, URZ, 0xc0, !UPT ;  /* 0x00003fff08087892 */ /* 0x000fe4000f8ec0ff */
[----:B--2---:R-:W-:-:S02]  /*35f0*/  UIADD3 UR11, UPT, UPT, UR4, 0xff, URZ ;  /* 0x000000ff040b7890 */ /* 0x004fc4000fffe0ff */
[----:B------:R-:W-:Y:S02]  /*3600*/  UIADD3 UR4, UPT, UPT, UR48, 0x36400, URZ ;  /* 0x0003640030047890 */ /* 0x000fe4000fffe0ff */
[----:B------:R-:W-:Y:S02]  /*3610*/  USHF.R.S32.HI UR9, URZ, 0x1f, UR11 ;  /* 0x0000001fff097899 */ /* 0x000fe4000801140b */
[----:B------:R-:W-:Y:S02]  /*3620*/  USHF.R.U32.HI UR6, URZ, 0x4, UR4 ;  /* 0x00000004ff067899 */ /* 0x000fe40008011604 */
[----:B------:R-:W-:Y:S02]  /*3630*/  ULEA.HI UR4, UR9, UR11, URZ, 0x8 ;  /* 0x0000000b09047291 */ /* 0x000fe4000f8f40ff */
[----:B------:R-:W-:Y:S02]  /*3640*/  USHF.R.U32.HI UR5, URZ, 0x4, UR7 ;  /* 0x00000004ff057899 */ /* 0x000fe40008011607 */
[----:B------:R-:W-:-:S02]  /*3650*/  USHF.R.S32.HI UR12, URZ, 0x8, UR4 ;  /* 0x00000008ff0c7899 */ /* 0x000fc40008011404 */
[----:B------:R-:W-:Y:S02]  /*3660*/  ULOP3.LUT UR4, UR10, 0x10000, URZ, 0xfc, !UPT ;  /* 0x000100000a047892 */ /* 0x000fe4000f8efcff */
[----:B------:R-:W-:Y:S02]  /*3670*/  ULOP3.LUT UR7, UR8, 0x10000, URZ, 0xfc, !UPT ;  /* 0x0001000008077892 */ /* 0x000fe4000f8efcff */
[----:B------:R-:W-:Y:S01]  /*3680*/  ULOP3.LUT UR5, UR5, 0x3fff, URZ, 0xc0, !UPT ;  /* 0x00003fff05057892 */ /* 0x000fe2000f8ec0ff */
[----:B------:R-:W-:Y:S01]  /*3690*/  IMAD.U32 R16, RZ, RZ, UR12 ;  /* 0x0000000cff107e24 */ /* 0x000fe2000f8e00ff */
[----:B------:R-:W-:Y:S01]  /*36a0*/  UISETP.LT.AND UP0, UPT, UR12, 0x1, UPT ;  /* 0x000000010c00788c */ /* 0x000fe2000bf01270 */
[----:B------:R-:W-:Y:S01]  /*36b0*/  IMAD.U32 R18, RZ, RZ, UR4 ;  /* 0x00000004ff127e24 */ /* 0x000fe2000f8e00ff */
[----:B------:R-:W-:Y:S01]  /*36c0*/  ULOP3.LUT UR6, UR6, 0x3fff, URZ, 0xc0, !UPT ;  /* 0x00003fff06067892 */ /* 0x000fe2000f8ec0ff */
[----:B------:R-:W-:Y:S01]  /*36d0*/  IMAD.U32 R19, RZ, RZ, UR7 ;  /* 0x00000007ff137e24 */ /* 0x000fe2000f8e00ff */
[----:B------:R-:W-:-:S02]  /*36e0*/  ULOP3.LUT UR4, UR5, 0x10000, URZ, 0xfc, !UPT ;  /* 0x0001000005047892 */ /* 0x000fc4000f8efcff */
[----:B------:R-:W-:Y:S02]  /*36f0*/  USEL UR12, UR12, 0x1, !UP0 ;  /* 0x000000010c0c7887 */ /* 0x000fe4000c000000 */
[----:B------:R-:W-:Y:S01]  /*3700*/  ULOP3.LUT UR6, UR6, 0x10000, URZ, 0xfc, !UPT ;  /* 0x0001000006067892 */ /* 0x000fe2000f8efcff */
[----:B-1----:R-:W-:Y:S01]  /*3710*/  R2UR UR43, R0 ;  /* 0x00000000002b72ca */ /* 0x002fe200000e0000 */
[----:B------:R-:W-:Y:S01]  /*3720*/  IMAD.U32 R21, RZ, RZ, UR4 ;  /* 0x00000004ff157e24 */ /* 0x000fe2000f8e00ff */
[----:B------:R-:W1:Y:S03]  /*3730*/  LDC R0, c[0x0][0x374] ;  /* 0x0000dd00ff007b82 */ /* 0x000e660000000800 */
[----:B------:R-:W-:-:S08]  /*3740*/  MOV R20, UR6 ;  /* 0x0000000600147c02 */ /* 0x000fd00008000f00 */
[----:B------:R-:W-:Y:S01]  /*3750*/  UIADD3 UR66, UPT, UPT, UR43, 0x80, URZ ;  /* 0x000000802b427890 */ /* 0x000fe2000fffe0ff */
[----:B------:R-:W-:Y:S01]  /*3760*/  IMAD.U32 R2, RZ, RZ, UR43 ;  /* 0x0000002bff027e24 */ /* 0x000fe2000f8e00ff */
[----:B------:R-:W-:Y:S02]  /*3770*/  UIADD3 UR14, UPT, UPT, UR43, 0x40000080, URZ ;  /* 0x400000802b0e7890 */ /* 0x000fe4000fffe0ff */
[----:B------:R-:W-:Y:S02]  /*3780*/  UIADD3 UR13, UPT, UPT, UR43, 0x84, URZ ;  /* 0x000000842b0d7890 */ /* 0x000fe4000fffe0ff */
[----:B------:R-:W-:Y:S01]  /*3790*/  UIADD3 UR76, UPT, UPT, UR43, -0x7fffff80, URZ ;  /* 0x800000802b4c7890 */ /* 0x000fe2000fffe0ff */
[----:B------:R-:W-:Y:S01]  /*37a0*/  IADD3 R2, PT, PT, R2, 0x88, RZ ;  /* 0x0000008802027810 */ /* 0x000fe20007ffe0ff */
[----:B------:R-:W-:Y:S01]  /*37b0*/  UIADD3 UR74, UPT, UPT, UR43, -0x3fffff80, URZ ;  /* 0xc00000802b4a7890 */ /* 0x000fe2000fffe0ff */
[----:B------:R-:W-:Y:S01]  /*37c0*/  MOV R31, UR14 ;  /* 0x0000000e001f7c02 */ /* 0x000fe20008000f00 */
[----:B------:R-:W-:Y:S01]  /*37d0*/  USHF.R.U32.HI UR11, URZ, 0x11, UR66 ;  /* 0x00000011ff0b7899 */ /* 0x000fe20008011642 */
[----:B------:R-:W-:Y:S01]  /*37e0*/  IMAD.U32 R33, RZ, RZ, UR13 ;  /* 0x0000000dff217e24 */ /* 0x000fe2000f8e00ff */
[----:B------:R-:W-:-:S02]  /*37f0*/  USHF.R.U32.HI UR10, URZ, 0x11, UR14 ;  /* 0x00000011ff0a7899 */ /* 0x000fc4000801160e */
[----:B------:R-:W-:Y:S02]  /*3800*/  USHF.R.U32.HI UR9, URZ, 0x11, UR76 ;  /* 0x00000011ff097899 */ /* 0x000fe4000801164c */
[----:B------:R-:W-:Y:S02]  /*3810*/  USHF.R.U32.HI UR7, URZ, 0x11, UR13 ;  /* 0x00000011ff077899 */ /* 0x000fe4000801160d */
[----:B------:R-:W-:Y:S02]  /*3820*/  USHF.R.U32.HI UR8, URZ, 0x11, UR74 ;  /* 0x00000011ff087899 */ /* 0x000fe4000801164a */
[----:B------:R-:W-:Y:S02]  /*3830*/  ULOP3.LUT UR11, UR11, 0x6000, URZ, 0xc0, !UPT ;  /* 0x000060000b0b7892 */ /* 0x000fe4000f8ec0ff */
[----:B------:R-:W-:Y:S02]  /*3840*/  UIADD3 UR68, UPT, UPT, UR43, -0x3fffff7c, URZ ;  /* 0xc00000842b447890 */ /* 0x000fe4000fffe0ff */
[----:B------:R-:W-:-:S02]  /*3850*/  ULOP3.LUT UR10, UR10, 0x6000, URZ, 0xc0, !UPT ;  /* 0x000060000a0a7892 */ /* 0x000fc4000f8ec0ff */
[----:B------:R-:W-:Y:S02]  /*3860*/  ULOP3.LUT UR9, UR9, 0x6000, URZ, 0xc0, !UPT ;  /* 0x0000600009097892 */ /* 0x000fe4000f8ec0ff */
[----:B------:R-:W-:Y:S02]  /*3870*/  ULOP3.LUT UR7, UR7, 0x6000, URZ, 0xc0, !UPT ;  /* 0x0000600007077892 */ /* 0x000fe4000f8ec0ff */
[----:B------:R-:W-:Y:S02]  /*3880*/  ULOP3.LUT UR8, UR8, 0x6000, URZ, 0xc0, !UPT ;  /* 0x0000600008087892 */ /* 0x000fe4000f8ec0ff */
[----:B------:R-:W-:Y:S02]  /*3890*/  UIADD3 UR13, UPT, UPT, -UR12, URZ, URZ ;  /* 0x000000ff0c0d7290 */ /* 0x000fe4000fffe1ff */
[----:B------:R-:W-:Y:S02]  /*38a0*/  UIADD3 UR72, UPT, UPT, UR43, 0x40000084, URZ ;  /* 0x400000842b487890 */ /* 0x000fe4000fffe0ff */
[----:B------:R-:W-:-:S02]  /*38b0*/  UIADD3 UR70, UPT, UPT, UR43, -0x7fffff7c, URZ ;  /* 0x800000842b467890 */ /* 0x000fc4000fffe0ff */
[----:B------:R-:W-:Y:S01]  /*38c0*/  ULOP3.LUT UR12, UR11, 0x890, URZ, 0xfc, !UPT ;  /* 0x000008900b0c7892 */ /* 0x000fe2000f8efcff */
[----:B------:R-:W-:Y:S01]  /*38d0*/  MOV R17, UR13 ;  /* 0x0000000d00117c02 */ /* 0x000fe20008000f00 */
[----:B------:R-:W-:Y:S02]  /*38e0*/  USHF.R.U32.HI UR4, URZ, 0x11, UR68 ;  /* 0x00000011ff047899 */ /* 0x000fe40008011644 */
[----:B------:R-:W-:Y:S02]  /*38f0*/  ULOP3.LUT UR11, UR10, 0x890, URZ, 0xfc, !UPT ;  /* 0x000008900a0b7892 */ /* 0x000fe4000f8efcff */
[----:B------:R-:W-:Y:S01]  /*3900*/  ULOP3.LUT UR10, UR9, 0x890, URZ, 0xfc, !UPT ;  /* 0x00000890090a7892 */ /* 0x000fe2000f8efcff */
[----:B------:R-:W-:Y:S01]  /*3910*/  MOV R32, UR12 ;  /* 0x0000000c00207c02 */ /* 0x000fe20008000f00 */
[----:B------:R-:W-:Y:S02]  /*3920*/  ULOP3.LUT UR9, UR8, 0x890, URZ, 0xfc, !UPT ;  /* 0x0000089008097892 */ /* 0x000fe4000f8efcff */
[----:B------:R-:W-:Y:S01]  /*3930*/  USHF.R.U32.HI UR6, URZ, 0x11, UR72 ;  /* 0x00000011ff067899 */ /* 0x000fe20008011648 */
[----:B------:R-:W-:Y:S01]  /*3940*/  IMAD.U32 R30, RZ, RZ, UR11 ;  /* 0x0000000bff1e7e24 */ /* 0x000fe2000f8e00ff */
[----:B------:R-:W-:Y:S01]  /*3950*/  USHF.R.U32.HI UR5, URZ, 0x11, UR70 ;  /* 0x00000011ff057899 */ /* 0x000fe20008011646 */
[----:B------:R-:W-:Y:S01]  /*3960*/  IMAD.U32 R29, RZ, RZ, UR10 ;  /* 0x0000000aff1d7e24 */ /* 0x000fe2000f8e00ff */
[----:B------:R-:W-:Y:S01]  /*3970*/  ULOP3.LUT UR8, UR7, 0x890, URZ, 0xfc, !UPT ;  /* 0x0000089007087892 */ /* 0x000fe2000f8efcff */
[----:B------:R-:W-:Y:S01]  /*3980*/  R2UR UR7, R2 ;  /* 0x00000000020772ca */ /* 0x000fe200000e0000 */
[----:B------:R-:W-:Y:S01]  /*3990*/  ULOP3.LUT UR4, UR4, 0x6000, URZ, 0xc0, !UPT ;  /* 0x0000600004047892 */ /* 0x000fe2000f8ec0ff */
[----:B------:R-:W-:Y:S01]  /*39a0*/  MOV R28, UR9 ;  /* 0x00000009001c7c02 */ /* 0x000fe20008000f00 */
[----:B------:R-:W-:-:S02]  /*39b0*/  ULOP3.LUT UR6, UR6, 0x6000, URZ, 0xc0, !UPT ;  /* 0x0000600006067892 */ /* 0x000fc4000f8ec0ff */
[----:B------:R-:W-:Y:S01]  /*39c0*/  ULOP3.LUT UR5, UR5, 0x6000, URZ, 0xc0, !UPT ;  /* 0x0000600005057892 */ /* 0x000fe2000f8ec0ff */
[----:B------:R-:W-:Y:S01]  /*39d0*/  IMAD.U32 R27, RZ, RZ, UR8 ;  /* 0x00000008ff1b7e24 */ /* 0x000fe2000f8e00ff */
[----:B------:R-:W-:Y:S02]  /*39e0*/  ULOP3.LUT UR4, UR4, 0x890, URZ, 0xfc, !UPT ;  /* 0x0000089004047892 */ /* 0x000fe4000f8efcff */
[----:B------:R-:W-:Y:S02]  /*39f0*/  ULOP3.LUT UR6, UR6, 0x890, URZ, 0xfc, !UPT ;  /* 0x0000089006067892 */ /* 0x000fe4000f8efcff */
[----:B------:R-:W-:Y:S02]  /*3a00*/  ULOP3.LUT UR5, UR5, 0x890, URZ, 0xfc, !UPT ;  /* 0x0000089005057892 */ /* 0x000fe4000f8efcff */
[----:B------:R-:W-:Y:S01]  /*3a10*/  MOV R23, UR4 ;  /* 0x0000000400177c02 */ /* 0x000fe20008000f00 */
[----:B------:R-:W-:Y:S01]  /*3a20*/  UMOV UR4, URZ ;  /* 0x000000ff00047c82 */ /* 0x000fe20008000000 */
[----:B------:R-:W-:Y:S01]  /*3a30*/  MOV R15, UR7 ;  /* 0x00000007000f7c02 */ /* 0x000fe20008000f00 */
[----:B------:R-:W-:Y:S01]  /*3a40*/  IMAD.U32 R26, RZ, RZ, UR6 ;  /* 0x00000006ff1a7e24 */ /* 0x000fe2000f8e00ff */
[----:B------:R-:W-:Y:S01]  /*3a50*/  MOV R22, UR4 ;  /* 0x0000000400167c02 */ /* 0x000fe20008000f00 */
[----:B-1-3--:R-:W-:-:S07]  /*3a60*/  IMAD.U32 R25, RZ, RZ, UR5 ;  /* 0x00000005ff197e24 */ /* 0x00afce000f8e00ff */
.L_x_72:
[C---:B------:R-:W-:Y:S02]  /*3a70*/  LEA R2, R13.reuse, UR48, 0x3 ;  /* 0x000000300d027c11 */ /* 0x040fe4000f8e18ff */
[----:B-1----:R-:W-:Y:S02]  /*3a80*/  SHF.L.U32 R3, R12, 0x1f, RZ ;  /* 0x0000001f0c037819 */ /* 0x002fe400000006ff */
[----:B------:R-:W-:Y:S02]  /*3a90*/  LEA R4, R13, UR48, 0x4 ;  /* 0x000000300d047c11 */ /* 0x000fe4000f8e20ff */
[----:B------:R-:W1:Y:S02]  /*3aa0*/  SYNCS.PHASECHK.TRANS64.TRYWAIT P0, [R2+URZ+0x80], R3 ;  /* 0x00008003020075a7 */ /* 0x000e6400080011ff */
[----:B-123--:R-:W-:Y:S05]  /*3ab0*/  @!P0 BRA `(.L_x_64) ;  /* 0x00000050009c8947 */ /* 0x00efea0003800000 */
.L_x_141:
[----:B------:R-:W2:Y:S01]  /*3ac0*/  LDS.128 R4, [R4+0xf0] ;  /* 0x0000f00004047984 */ /* 0x000ea20000000c00 */
        /* <DEDUP_REMOVED lines=10> */
[----:B--2---:R-:W-:-:S13]  /*3b70*/  LOP3.LUT P3, RZ, R6, 0x1, RZ, 0xc0, !PT ;  /* 0x0000000106ff7812 */ /* 0x004fda000786c0ff */
[----:B------:R-:W-:Y:S02]  /*3b80*/  @P3 MOV R10, R4 ;  /* 0x00000004000a3202 */ /* 0x000fe40000000f00 */
[----:B------:R-:W-:Y:S01]  /*3b90*/  @P3 LOP3.LUT R9, R5, 0xffff, RZ, 0xc0, !PT ;  /* 0x0000ffff05093812 */ /* 0x000fe200078ec0ff */
[----:B-1----:R-:W-:Y:S06]  /*3ba0*/  @!P0 BRA `(.L_x_65) ;  /* 0x0000000000b88947 */ /* 0x002fec0003800000 */
[----:B------:R-:W1:Y:S01]  /*3bb0*/  LDC.64 R4, c[0x0][0xf18] ;  /* 0x0003c600ff047b82 */ /* 0x000e620000000a00 */
[----:B------:R-:W-:-:S07]  /*3bc0*/  ISETP.NE.AND P0, PT, R40, 0x1, PT ;  /* 0x000000012800780c */ /* 0x000fce0003f05270 */
[----:B------:R-:W2:Y:S08]  /*3bd0*/  LDC.64 R6, c[0x0][0xf10] ;  /* 0x0003c400ff067b82 */ /* 0x000eb00000000a00 */
[----:B------:R-:W3:Y:S08]  /*3be0*/  LDC R34, c[0x0][0xf20] ;  /* 0x0003c800ff227b82 */ /* 0x000ef00000000800 */
[----:B------:R-:W4:Y:S01]  /*3bf0*/  LDC R35, c[0x0][0xf0c] ;  /* 0x0003c300ff237b82 */ /* 0x000f220000000800 */
[----:B-1----:R-:W-:Y:S01]  /*3c00*/  IMAD.HI.U32 R37, R0, R5, RZ ;  /* 0x0000000500257227 */ /* 0x002fe200078e00ff */
[----:B------:R-:W-:-:S03]  /*3c10*/  ISETP.NE.AND P1, PT, R4, 0x1, PT ;  /* 0x000000010400780c */ /* 0x000fc60003f25270 */
[----:B------:R-:W-:-:S03]  /*3c20*/  IMAD.HI.U32 R5, R9, R5, RZ ;  /* 0x0000000509057227 */ /* 0x000fc600078e00ff */
[----:B------:R-:W1:Y:S01]  /*3c30*/  LDC.64 R2, c[0x0][0xf28] ;  /* 0x0003ca00ff027b82 */ /* 0x000e620000000a00 */
[----:B--2---:R-:W-:-:S04]  /*3c40*/  IMAD.HI.U32 R38, R8, R6, RZ ;  /* 0x0000000608267227 */ /* 0x004fc800078e00ff */
[----:B------:R-:W-:Y:S01]  /*3c50*/  IMAD.HI.U32 R39, R10, R6, RZ ;  /* 0x000000060a277227 */ /* 0x000fe200078e00ff */
[----:B------:R-:W-:Y:S02]  /*3c60*/  SHF.R.U32.HI R38, RZ, R7, R38 ;  /* 0x00000007ff267219 */ /* 0x000fe40000011626 */
[-C--:B---3--:R-:W-:Y:S02]  /*3c70*/  SHF.R.U32.HI R37, RZ, R34.reuse, R37 ;  /* 0x00000022ff257219 */ /* 0x088fe40000011625 */
[----:B------:R-:W-:Y:S02]  /*3c80*/  SHF.R.U32.HI R5, RZ, R34, R5 ;  /* 0x00000022ff057219 */ /* 0x000fe40000011605 */
[----:B------:R-:W-:Y:S02]  /*3c90*/  SEL R37, R0, R37, !P1 ;  /* 0x0000002500257207 */ /* 0x000fe40004800000 */
[----:B------:R-:W-:Y:S02]  /*3ca0*/  SHF.R.U32.HI R39, RZ, R7, R39 ;  /* 0x00000007ff277219 */ /* 0x000fe40000011627 */
[----:B----4-:R-:W-:-:S02]  /*3cb0*/  ISETP.NE.AND P2, PT, R35, 0x1, PT ;  /* 0x000000012300780c */ /* 0x010fc40003f45270 */
[----:B------:R-:W-:Y:S02]  /*3cc0*/  SEL R5, R9, R5, !P1 ;  /* 0x0000000509057207 */ /* 0x000fe40004800000 */
[----:B------:R-:W-:Y:S02]  /*3cd0*/  SEL R38, R8, R38, !P2 ;  /* 0x0000002608267207 */ /* 0x000fe40005000000 */
[----:B------:R-:W-:Y:S01]  /*3ce0*/  SEL R39, R10, R39, !P2 ;  /* 0x000000270a277207 */ /* 0x000fe20005000000 */
[----:B-1----:R-:W-:-:S04]  /*3cf0*/  IMAD.HI.U32 R36, R37, R2, RZ ;  /* 0x0000000225247227 */ /* 0x002fc800078e00ff */
        /* <DEDUP_REMOVED lines=25> */
.L_x_65:
[----:B------:R-:W1:Y:S02]  /*3e90*/  LDCU UR4, c[0x0][0xf30] ;  /* 0x0001e600ff0477ac */ /* 0x000e640008000800 */
[----:B-1----:R-:W-:-:S09]  /*3ea0*/  UISETP.NE.AND UP0, UPT, UR4, 0x1, UPT ;  /* 0x000000010400788c */ /* 0x002fd2000bf05270 */
[----:B------:R-:W-:Y:S05]  /*3eb0*/  BRA.U UP0, `(.L_x_66) ;  /* 0x0000000100387547 */ /* 0x000fea000b800000 */
[----:B------:R-:W1:Y:S08]  /*3ec0*/  LDC.64 R4, c[0x0][0xf10] ;  /* 0x0003c400ff047b82 */ /* 0x000e700000000a00 */
[----:B------:R-:W2:Y:S08]  /*3ed0*/  LDC.64 R2, c[0x0][0xf18] ;  /* 0x0003c600ff027b82 */ /* 0x000eb00000000a00 */
[----:B------:R-:W3:Y:S08]  /*3ee0*/  LDC R7, c[0x0][0xf0c] ;  /* 0x0003c300ff077b82 */ /* 0x000ef00000000800 */
[----:B------:R-:W4:Y:S01]  /*3ef0*/  LDC R6, c[0x0][0xf20] ;  /* 0x0003c800ff067b82 */ /* 0x000f220000000800 */
[----:B-1----:R-:W-:-:S05]  /*3f00*/  IMAD.HI.U32 R4, R10, R4, RZ ;  /* 0x000000040a047227 */ /* 0x002fca00078e00ff */
[----:B------:R-:W-:Y:S01]  /*3f10*/  SHF.R.U32.HI R4, RZ, R5, R4 ;  /* 0x00000005ff047219 */ /* 0x000fe20000011604 */
[----:B--2---:R-:W-:Y:S01]  /*3f20*/  IMAD.HI.U32 R3, R9, R3, RZ ;  /* 0x0000000309037227 */ /* 0x004fe200078e00ff */
[----:B------:R-:W-:Y:S02]  /*3f30*/  ISETP.NE.AND P0, PT, R2, 0x1, PT ;  /* 0x000000010200780c */ /* 0x000fe40003f05270 */
[----:B---3--:R-:W-:-:S04]  /*3f40*/  ISETP.NE.AND P1, PT, R7, 0x1, PT ;  /* 0x000000010700780c */ /* 0x008fc80003f25270 */
[----:B------:R-:W-:Y:S02]  /*3f50*/  SEL R4, R10, R4, !P1 ;  /* 0x000000040a047207 */ /* 0x000fe40004800000 */
[----:B----4-:R-:W-:-:S04]  /*3f60*/  SHF.R.U32.HI R3, RZ, R6, R3 ;  /* 0x00000006ff037219 */ /* 0x010fc80000011603 */
[----:B------:R-:W-:-:S05]  /*3f70*/  SEL R3, R9, R3, !P0 ;  /* 0x0000000309037207 */ /* 0x000fca0004000000 */
[----:B------:R-:W-:-:S04]  /*3f80*/  IMAD.IADD R3, R4, 0x1, -R3 ;  /* 0x0000000104037824 */ /* 0x000fc800078e0a03 */
[----:B------:R-:W-:-:S07]  /*3f90*/  IMAD R9, R3, R2, R9 ;  /* 0x0000000203097224 */ /* 0x000fce00078e0209 */
.L_x_66:
[----:B------:R-:W1:Y:S01]  /*3fa0*/  LDCU UR4, c[0x0][0x38c] ;  /* 0x00007180ff0477ac */ /* 0x000e620008000800 */
[----:B------:R-:W-:Y:S02]  /*3fb0*/  R2UR UR6, R22 ;  /* 0x00000000160672ca */ /* 0x000fe400000e0000 */
[----:B------:R-:W-:Y:S02]  /*3fc0*/  PLOP3.LUT P1, PT, PT, PT, PT, 0x80, 0x8 ;  /* 0x000000000008781c */ /* 0x000fe40003f2f070 */
[----:B------:R-:W-:Y:S02]  /*3fd0*/  SHF.L.U32 R3, R14, 0x1f, RZ ;  /* 0x0000001f0e037819 */ /* 0x000fe400000006ff */
[----:B------:R-:W-:-:S07]  /*3fe0*/  R2UR UR5, R15 ;  /* 0x000000000f0572ca */ /* 0x000fce00000e0000 */
[----:B------:R-:W-:Y:S02]  /*3ff0*/  ULEA UR7, UR6, UR48, 0x3 ;  /* 0x0000003006077291 */ /* 0x000fe4000f8e18ff */
[----:B------:R-:W-:Y:S02]  /*4000*/  ULEA UR42, UR6, UR43, 0x6 ;  /* 0x0000002b062a7291 */ /* 0x000fe4000f8e30ff */
[----:B-1----:R-:W-:Y:S02]  /*4010*/  UISETP.GE.AND UP0, UPT, UR4, 0x1, UPT ;  /* 0x000000010400788c */ /* 0x002fe4000bf06270 */
[----:B------:R-:W-:-:S04]  /*4020*/  IMAD.U32 R2, RZ, RZ, UR7 ;  /* 0x00000007ff027e24 */ /* 0x000fc8000f8e00ff */
[----:B------:R-:W-:-:S05]  /*4030*/  PLOP3.LUT P0, PT, PT, PT, UP0, 0x80, 0x8 ;  /* 0x000000000008781c */ /* 0x000fca0003f0f008 */
[----:B------:R-:W-:-:S08]  /*4040*/  @UP0 ULEA UR4, UR44, UR48, 0x3 ;  /* 0x000000302c040291 */ /* 0x000fd0000f8e18ff */
[----:B------:R-:W-:-:S04]  /*4050*/  @P0 SHF.L.U32 R4, R11, 0x1f, RZ ;  /* 0x0000001f0b040819 */ /* 0x000fc800000006ff */
[----:B------:R1:W2:Y:S01]  /*4060*/  @P0 SYNCS.PHASECHK.TRANS64.TRYWAIT P1, [UR4], R4 ;  /* 0x00000004ff0005a7 */ /* 0x0002a20008021104 */
[----:B------:R-:W3:Y:S01]  /*4070*/  SYNCS.PHASECHK.TRANS64.TRYWAIT P0, [UR7+0xb0], R3 ;  /* 0x0000b003ff0075a7 */ /* 0x000ee20008001107 */
[----:B-1----:R-:W-:-:S04]  /*4080*/  LEA.HI R4, R24, R24, RZ, 0x1 ;  /* 0x0000001818047211 */ /* 0x002fc800078f08ff */
[----:B------:R-:W-:-:S05]  /*4090*/  LOP3.LUT R4, R4, 0x7ffffffe, RZ, 0xc0, !PT ;  /* 0x7ffffffe04047812 */ /* 0x000fca00078ec0ff */
[----:B------:R-:W-:-:S05]  /*40a0*/  IMAD.IADD R4, R24, 0x1, -R4 ;  /* 0x0000000118047824 */ /* 0x000fca00078e0a04 */
[----:B------:R-:W-:-:S13]  /*40b0*/  R2UR UR67, R4 ;  /* 0x00000000044372ca */ /* 0x000fda00000e0000 */
[----:B------:R-:W-:Y:S01]  /*40c0*/  ULEA UR67, UR67, UR5, 0x1 ;  /* 0x0000000543437291 */ /* 0x000fe2000f8e08ff */
[----:B--23--:R-:W-:Y:S11]  /*40d0*/  @!P0 BRA `(.L_x_67) ;  /* 0x0000004c00288947 */ /* 0x00cff60003800000 */
.L_x_143:
[----:B------:R-:W-:Y:S01]  /*40e0*/  IADD3 R13, PT, PT, R13, 0x1, RZ ;  /* 0x000000010d0d7810 */ /* 0x000fe20007ffe0ff */
[----:B------:R-:W-:Y:S06]  /*40f0*/  BRA.U !UP0, `(.L_x_68) ;  /* 0x0000000908287547 */ /* 0x000fec000b800000 */
[----:B------:R-:W-:Y:S01]  /*4100*/  UIADD3 UR7, UPT, UPT, UR67, 0x40000000, URZ ;  /* 0x4000000043077890 */ /* 0x000fe2000fffe0ff */
[----:B------:R-:W-:Y:S01]  /*4110*/  R2UR UR20, R32 ;  /* 0x00000000201472ca */ /* 0x000fe200000e0000 */
[----:B------:R-:W-:Y:S01]  /*4120*/  UIADD3 UR5, UPT, UPT, UR67, 0x4, URZ ;  /* 0x0000000443057890 */ /* 0x000fe2000fffe0ff */
[----:B------:R-:W-:Y:S01]  /*4130*/  R2UR UR19, R30 ;  /* 0x000000001e1372ca */ /* 0x000fe200000e0000 */
[----:B------:R-:W-:Y:S01]  /*4140*/  USHF.R.U32.HI UR4, URZ, 0x1a, UR67 ;  /* 0x0000001aff047899 */ /* 0x000fe20008011643 */
[----:B------:R-:W-:Y:S01]  /*4150*/  R2UR UR18, R29 ;  /* 0x000000001d1272ca */ /* 0x000fe200000e0000 */
[----:B------:R-:W-:Y:S01]  /*4160*/  ULOP3.LUT UR77, UR67, 0x80000000, URZ, 0x3c, !UPT ;  /* 0x80000000434d7892 */ /* 0x000fe2000f8e3cff */
[----:B------:R-:W-:Y:S01]  /*4170*/  R2UR UR17, R28 ;  /* 0x000000001c1172ca */ /* 0x000fe200000e0000 */
[----:B------:R-:W-:Y:S01]  /*4180*/  UIADD3 UR75, UPT, UPT, UR67, -0x40000000, URZ ;  /* 0xc0000000434b7890 */ /* 0x000fe2000fffe0ff */
[----:B------:R-:W-:Y:S01]  /*4190*/  R2UR UR16, R27 ;  /* 0x000000001b1072ca */ /* 0x000fe200000e0000 */
[----:B------:R-:W-:Y:S01]  /*41a0*/  UIADD3 UR73, UPT, UPT, UR67, 0x40000004, URZ ;  /* 0x4000000443497890 */ /* 0x000fe2000fffe0ff */
[----:B------:R-:W-:Y:S01]  /*41b0*/  R2UR UR15, R26 ;  /* 0x000000001a0f72ca */ /* 0x000fe200000e0000 */
[----:B------:R-:W-:Y:S01]  /*41c0*/  UIADD3 UR71, UPT, UPT, UR67, -0x7ffffffc, URZ ;  /* 0x8000000443477890 */ /* 0x000fe2000fffe0ff */
[----:B------:R-:W-:Y:S01]  /*41d0*/  R2UR UR14, R25 ;  /* 0x00000000190e72ca */ /* 0x000fe200000e0000 */
[----:B------:R-:W-:Y:S01]  /*41e0*/  UIADD3 UR69, UPT, UPT, UR67, -0x3ffffffc, URZ ;  /* 0xc000000443457890 */ /* 0x000fe2000fffe0ff */
[----:B------:R-:W-:Y:S01]  /*41f0*/  R2UR UR13, R23 ;  /* 0x00000000170d72ca */ /* 0x000fe200000e0000 */
[----:B------:R-:W-:Y:S01]  /*4200*/  IMAD.U32 R6, RZ, RZ, UR7 ;  /* 0x00000007ff067e24 */ /* 0x000fe2000f8e00ff */
[----:B------:R-:W-:Y:S01]  /*4210*/  R2UR UR46, R17 ;  /* 0x00000000112e72ca */ /* 0x000fe200000e0000 */
[----:B------:R-:W-:Y:S01]  /*4220*/  USHF.R.U32.HI UR11, URZ, 0x1a, UR7 ;  /* 0x0000001aff0b7899 */ /* 0x000fe20008011607 */
[----:B------:R-:W-:Y:S01]  /*4230*/  R2UR UR45, R16 ;  /* 0x00000000102d72ca */ /* 0x000fe200000e0000 */
[----:B------:R-:W-:Y:S01]  /*4240*/  IMAD.U32 R5, RZ, RZ, UR5 ;  /* 0x00000005ff057e24 */ /* 0x000fe2000f8e00ff */
[----:B------:R-:W-:-:S02]  /*4250*/  ULOP3.LUT UR64, UR4, 0x30, URZ, 0xc0, !UPT ;  /* 0x0000003004407892 */ /* 0x000fc4000f8ec0ff */
[----:B------:R-:W-:Y:S02]  /*4260*/  USHF.R.U32.HI UR7, URZ, 0x1a, UR5 ;  /* 0x0000001aff077899 */ /* 0x000fe40008011605 */
[----:B------:R-:W-:Y:S02]  /*4270*/  USHF.R.U32.HI UR10, URZ, 0x1a, UR77 ;  /* 0x0000001aff0a7899 */ /* 0x000fe4000801164d */
[----:B------:R-:W-:Y:S02]  /*4280*/  USHF.R.U32.HI UR8, URZ, 0x1a, UR75 ;  /* 0x0000001aff087899 */ /* 0x000fe4000801164b */
[----:B------:R-:W-:Y:S02]  /*4290*/  USHF.R.U32.HI UR5, URZ, 0x1a, UR73 ;  /* 0x0000001aff057899 */ /* 0x000fe40008011649 */
[----:B------:R-:W-:Y:S02]  /*42a0*/  USHF.R.U32.HI UR4, URZ, 0x1a, UR71 ;  /* 0x0000001aff047899 */ /* 0x000fe40008011647 */
[----:B------:R-:W-:-:S02]  /*42b0*/  USHF.R.U32.HI UR12, URZ, 0x1a, UR69 ;  /* 0x0000001aff0c7899 */ /* 0x000fc40008011645 */
[----:B------:R-:W-:Y:S02]  /*42c0*/  ULOP3.LUT UR11, UR11, 0x30, URZ, 0xc0, !UPT ;  /* 0x000000300b0b7892 */ /* 0x000fe4000f8ec0ff */
[----:B------:R-:W-:Y:S02]  /*42d0*/  ULOP3.LUT UR10, UR10, 0x30, URZ, 0xc0, !UPT ;  /* 0x000000300a0a7892 */ /* 0x000fe4000f8ec0ff */
[----:B------:R-:W-:Y:S02]  /*42e0*/  ULOP3.LUT UR8, UR8, 0x30, URZ, 0xc0, !UPT ;  /* 0x0000003008087892 */ /* 0x000fe4000f8ec0ff */
[----:B------:R-:W-:Y:S02]  /*42f0*/  ULOP3.LUT UR7, UR7, 0x30, URZ, 0xc0, !UPT ;  /* 0x0000003007077892 */ /* 0x000fe4000f8ec0ff */
[----:B------:R-:W-:Y:S02]  /*4300*/  ULOP3.LUT UR5, UR5, 0x30, URZ, 0xc0, !UPT ;  /* 0x0000003005057892 */ /* 0x000fe4000f8ec0ff */
[----:B------:R-:W-:-:S02]  /*4310*/  ULOP3.LUT UR4, UR4, 0x30, URZ, 0xc0, !UPT ;  /* 0x0000003004047892 */ /* 0x000fc4000f8ec0ff */
[----:B------:R-:W-:Y:S02]  /*4320*/  ULOP3.LUT UR12, UR12, 0x30, URZ, 0xc0, !UPT ;  /* 0x000000300c0c7892 */ /* 0x000fe4000f8ec0ff */
[----:B------:R-:W-:Y:S01]  /*4330*/  UPRMT UR65, UR64, 0x5410, UR20 ;  /* 0x0000541040417896 */ /* 0x000fe20008000014 */
[----:B------:R-:W-:Y:S01]  /*4340*/  UMOV UR9, URZ ;  /* 0x000000ff00097c82 */ /* 0x000fe20008000000 */
[----:B------:R-:W-:Y:S01]  /*4350*/  UMOV UR6, UR44 ;  /* 0x0000002c00067c82 */ /* 0x000fe20008000000 */
[----:B------:R-:W-:Y:S02]  /*4360*/  UPRMT UR63, UR11, 0x5410, UR19 ;  /* 0x000054100b3f7896 */ /* 0x000fe40008000013 */
[----:B------:R-:W-:Y:S02]  /*4370*/  UPRMT UR61, UR10, 0x5410, UR18 ;  /* 0x000054100a3d7896 */ /* 0x000fe40008000012 */
[----:B------:R-:W-:Y:S02]  /*4380*/  UPRMT UR59, UR8, 0x5410, UR17 ;  /* 0x00005410083b7896 */ /* 0x000fe40008000011 */
[----:B------:R-:W-:-:S02]  /*4390*/  UPRMT UR57, UR7, 0x5410, UR16 ;  /* 0x0000541007397896 */ /* 0x000fc40008000010 */
[----:B------:R-:W-:Y:S02]  /*43a0*/  UPRMT UR55, UR5, 0x5410, UR15 ;  /* 0x0000541005377896 */ /* 0x000fe4000800000f */
[----:B------:R-:W-:Y:S02]  /*43b0*/  UPRMT UR53, UR4, 0x5410, UR14 ;  /* 0x0000541004357896 */ /* 0x000fe4000800000e */
[----:B------:R-:W-:Y:S01]  /*43c0*/  UPRMT UR51, UR12, 0x5410, UR13 ;  /* 0x000054100c337896 */ /* 0x000fe2000800000d */
[----:B------:R-:W-:Y:S01]  /*43d0*/  UMOV UR64, URZ ;  /* 0x000000ff00407c82 */ /* 0x000fe20008000000 */
[----:B------:R-:W-:Y:S01]  /*43e0*/  UMOV UR62, URZ ;  /* 0x000000ff003e7c82 */ /* 0x000fe20008000000 */
[----:B------:R-:W-:Y:S01]  /*43f0*/  UMOV UR60, URZ ;  /* 0x000000ff003c7c82 */ /* 0x000fe20008000000 */
[----:B------:R-:W-:Y:S01]  /*4400*/  UMOV UR58, URZ ;  /* 0x000000ff003a7c82 */ /* 0x000fe20008000000 */
[----:B------:R-:W-:Y:S01]  /*4410*/  UMOV UR56, URZ ;  /* 0x000000ff00387c82 */ /* 0x000fe20008000000 */
[----:B------:R-:W-:Y:S01]  /*4420*/  UMOV UR54, URZ ;  /* 0x000000ff00367c82 */ /* 0x000fe20008000000 */
[----:B------:R-:W-:Y:S01]  /*4430*/  UMOV UR52, URZ ;  /* 0x000000ff00347c82 */ /* 0x000fe20008000000 */
[----:B------:R-:W-:-:S05]  /*4440*/  UMOV UR50, URZ ;  /* 0x000000ff00327c82 */ /* 0x000fca0008000000 */
.L_x_71:
[----:B------:R-:W-:Y:S02]  /*4450*/  UIADD3 UR46, UPT, UPT, UR46, 0x1, URZ ;  /* 0x000000012e2e7890 */ /* 0x000fe4000fffe0ff */
[----:B------:R-:W-:Y:S02]  /*4460*/  ULEA UR7, UR6, UR48, 0x3 ;  /* 0x0000003006077291 */ /* 0x000fe4000f8e18ff */
[----:B------:R-:W-:Y:S01]  /*4470*/  UISETP.NE.AND UP0, UPT, UR46, URZ, UPT ;  /* 0x000000ff2e00728c */ /* 0x000fe2000bf05270 */
[----:B--23--:R-:W-:Y:S10]  /*4480*/  @P1 BRA `(.L_x_69) ;  /* 0x00000000000c1947 */ /* 0x00cff40003800000 */
[----:B-1----:R-:W-:Y:S04]  /*4490*/  SHF.L.U32 R4, R11, 0x1f, RZ ;  /* 0x0000001f0b047819 */ /* 0x002fe800000006ff */
[----:B------:R-:W1:Y:S02]  /*44a0*/  SYNCS.PHASECHK.TRANS64.TRYWAIT P0, [UR7], R4 ;  /* 0x00000004ff0075a7 */ /* 0x000e640008001107 */
[----:B-1----:R-:W-:Y:S05]  /*44b0*/  @!P0 BRA `(.L_x_70) ;  /* 0x00000048004c8947 */ /* 0x002fea0003800000 */
.L_x_69:
[----:B------:R-:W-:Y:S01]  /*44c0*/  UISETP.NE.AND UP1, UPT, UR45, 0x1, UPT ;  /* 0x000000012d00788c */ /* 0x000fe2000bf25270 */
[----:B------:R-:W-:Y:S01]  /*44d0*/  PLOP3.LUT P1, PT, PT, PT, PT, 0x80, 0x8 ;  /* 0x000000000008781c */ /* 0x000fe20003f2f070 */
[----:B------:R-:W-:Y:S01]  /*44e0*/  UIADD3 UR4, UPT, UPT, UR6, 0x1, URZ ;  /* 0x0000000106047890 */ /* 0x000fe2000fffe0ff */
[----:B------:R-:W-:Y:S01]  /*44f0*/  R2UR UR14, R20 ;  /* 0x00000000140e72ca */ /* 0x000fe200000e0000 */
[----:B------:R-:W-:Y:S01]  /*4500*/  UIADD3 UR47, UPT, UPT, UR7, 0x20, URZ ;  /* 0x00000020072f7890 */ /* 0x000fe2000fffe0ff */
[----:B------:R-:W-:Y:S01]  /*4510*/  R2UR UR10, R21 ;  /* 0x00000000150a72ca */ /* 0x000fe200000e0000 */
[----:B------:R-:W-:Y:S01]  /*4520*/  UISETP.NE.AND UP2, UPT, UR4, 0x4, UPT ;  /* 0x000000040400788c */ /* 0x000fe2000bf45270 */
[----:B------:R-:W-:Y:S01]  /*4530*/  PLOP3.LUT P0, PT, PT, PT, UP1, 0x80, 0x8 ;  /* 0x000000000008781c */ /* 0x000fe20003f0f018 */
[----:B------:R-:W-:Y:S01]  /*4540*/  UIADD3 UR45, UPT, UPT, UR45, -0x1, URZ ;  /* 0xffffffff2d2d7890 */ /* 0x000fe2000fffe0ff */
[----:B------:R-:W-:Y:S01]  /*4550*/  R2UR UR8, R19 ;  /* 0x00000000130872ca */ /* 0x000fe200000e0000 */
[----:B------:R-:W-:Y:S01]  /*4560*/  USEL UR5, URZ, 0x1, UP2 ;  /* 0x00000001ff057887 */ /* 0x000fe20009000000 */
[----:B------:R-:W-:Y:S01]  /*4570*/  R2UR UR12, R18 ;  /* 0x00000000120c72ca */ /* 0x000fe200000e0000 */
[----:B------:R-:W-:Y:S01]  /*4580*/  USEL UR44, UR4, URZ, UP2 ;  /* 0x000000ff042c7287 */ /* 0x000fe20009000000 */
[----:B------:R-:W-:Y:S01]  /*4590*/  UMOV UR21, 0x4008 ;  /* 0x0000400800157882 */ /* 0x000fe20000000000 */
[----:B------:R-:W-:Y:S02]  /*45a0*/  UMOV UR11, 0x4008 ;  /* 0x00004008000b7882 */ /* 0x000fe40000000000 */
[----:B------:R-:W-:Y:S01]  /*45b0*/  @UP1 ULEA UR4, UR44, UR48, 0x3 ;  /* 0x000000302c041291 */ /* 0x000fe2000f8e18ff */
[----:B------:R-:W-:Y:S01]  /*45c0*/  LOP3.LUT R11, R11, UR5, RZ, 0x3c, !PT ;  /* 0x000000050b0b7c12 */ /* 0x000fe2000f8e3cff */
[----:B------:R-:W-:Y:S02]  /*45d0*/  ULEA UR10, UR6, UR10, 0x6 ;  /* 0x0000000a060a7291 */ /* 0x000fe4000f8e30ff */
[----:B------:R-:W-:Y:S01]  /*45e0*/  UISETP.NE.U32.AND UP1, UPT, UR9, URZ, UPT ;  /* 0x000000ff0900728c */ /* 0x000fe2000bf25070 */
[----:B-1----:R-:W-:Y:S01]  /*45f0*/  @P0 SHF.L.U32 R3, R11, 0x1f, RZ ;  /* 0x0000001f0b030819 */ /* 0x002fe200000006ff */
[----:B------:R-:W-:Y:S02]  /*4600*/  ULEA UR8, UR6, UR8, 0xa ;  /* 0x0000000806087291 */ /* 0x000fe4000f8e50ff */
[----:B------:R-:W-:Y:S01]  /*4610*/  UIADD3 UR16, UPT, UPT, UR10, 0x20, URZ ;  /* 0x000000200a107890 */ /* 0x000fe2000fffe0ff */
[----:B------:R2:W3:Y:S01]  /*4620*/  @P0 SYNCS.PHASECHK.TRANS64.TRYWAIT P1, [UR4], R3 ;  /* 0x00000003ff0005a7 */ /* 0x0004e20008021104 */
[----:B------:R-:W-:Y:S02]  /*4630*/  ULEA UR4, UR6, UR14, 0x6 ;  /* 0x0000000e06047291 */ /* 0x000fe4000f8e30ff */
[----:B------:R-:W-:Y:S02]  /*4640*/  ULEA UR6, UR6, UR12, 0xb ;  /* 0x0000000c06067291 */ /* 0x000fe4000f8e58ff */
[----:B------:R-:W-:Y:S02]  /*4650*/  UIADD3 UR20, UPT, UPT, UR4, 0x20, URZ ;  /* 0x0000002004147890 */ /* 0x000fe4000fffe0ff */
        /* <DEDUP_REMOVED lines=12> */
[----:B------:R-:W-:Y:S01]  /*4720*/  UIADD3 UR12, UPT, UPT, UR8, 0x206, URZ ;  /* 0x00000206080c7890 */ /* 0x000fe2000fffe0ff */
[----:B------:R-:W-:Y:S01]  /*4730*/  UMOV UR5, 0x4008 ;  /* 0x0000400800057882 */ /* 0x000fe20000000000 */
[----:B------:R-:W-:Y:S01]  /*4740*/  UMOV UR17, 0x4008 ;  /* 0x0000400800117882 */ /* 0x000fe20000000000 */
[----:B------:R1:W-:Y:S01]  /*4750*/  UTCCP.T.S.4x32dp128bit tmem[UR43+0x80], gdesc[UR4] ;  /* 0x000080042b0079e7 */ /* 0x0003e20009100000 */
[----:B------:R4:W-:Y:S01]  /*4760*/  UTCCP.T.S.4x32dp128bit tmem[UR43+0x84], gdesc[UR20] ;  /* 0x000084142b0079e7 */ /* 0x0009e20009100000 */
[----:B------:R2:W-:Y:S01]  /*4770*/  UTCCP.T.S.4x32dp128bit tmem[UR43+0x88], gdesc[UR10] ;  /* 0x0000880a2b0079e7 */ /* 0x0005e20009100000 */
[----:B------:R-:W-:Y:S01]  /*4780*/  UTCCP.T.S.4x32dp128bit tmem[UR43+0x8c], gdesc[UR16] ;  /* 0x00008c102b0079e7 */ /* 0x000fe20009100000 */
[----:B------:R-:W-:Y:S01]  /*4790*/  UMOV UR9, 0x40004040 ;  /* 0x4000404000097882 */ /* 0x000fe20000000000 */
[----:B------:R-:W-:Y:S01]  /*47a0*/  UMOV UR7, 0x40004040 ;  /* 0x4000404000077882 */ /* 0x000fe20000000000 */
[----:B------:R-:W-:Y:S01]  /*47b0*/  UMOV UR41, 0x40004040 ;  /* 0x4000404000297882 */ /* 0x000fe20000000000 */
[----:B------:R2:W-:Y:S01]  /*47c0*/  UTCQMMA gdesc[UR6], gdesc[UR8], tmem[UR42], tmem[UR64], idesc[UR65], tmem[UR66], UP1 ;  /* 0x0042400806007dea */ /* 0x0005e2000880032a */
[----:B------:R-:W-:Y:S01]  /*47d0*/  UMOV UR39, 0x40004040 ;  /* 0x4000404000277882 */ /* 0x000fe20000000000 */
        /* <DEDUP_REMOVED lines=11> */
[----:B-1----:R-:W-:Y:S01]  /*4890*/  UIADD3 UR4, UPT, UPT, UR6, 0x406, URZ ;  /* 0x0000040606047890 */ /* 0x002fe2000fffe0ff */
[----:B----4-:R-:W-:Y:S01]  /*48a0*/  R2UR UR20, R33 ;  /* 0x00000000211472ca */ /* 0x010fe200000e0000 */
[----:B------:R-:W-:Y:S01]  /*48b0*/  UMOV UR5, 0x40004040 ;  /* 0x4000404000057882 */ /* 0x000fe20000000000 */
[----:B--2---:R-:W-:Y:S02]  /*48c0*/  R2UR UR10, R31 ;  /* 0x000000001f0a72ca */ /* 0x004fe400000e0000 */
[----:B------:R-:W-:Y:S02]  /*48d0*/  R2UR UR11, R6 ;  /* 0x00000000060b72ca */ /* 0x000fe400000e0000 */
[----:B------:R-:W-:Y:S01]  /*48e0*/  R2UR UR21, R5 ;  /* 0x00000000051572ca */ /* 0x000fe200000e0000 */
[----:B------:R-:W-:Y:S01]  /*48f0*/  UMOV UR9, 0x1 ;  /* 0x0000000100097882 */ /* 0x000fe20000000000 */
[----:B------:R-:W-:Y:S09]  /*4900*/  UMOV UR6, UR44 ;  /* 0x0000002c00067c82 */ /* 0x000ff20008000000 */
[----:B------:R2:W-:Y:S01]  /*4910*/  UTCQMMA gdesc[UR38], gdesc[UR40], tmem[UR42], tmem[UR62], idesc[UR63], tmem[UR10], UPT ;  /* 0x000a3e2826007dea */ /* 0x0005e2000b80032a */
[----:B------:R2:W-:Y:S01]  /*4920*/  UTCQMMA gdesc[UR34], gdesc[UR36], tmem[UR42], tmem[UR60], idesc[UR61], tmem[UR76], UPT ;  /* 0x004c3c2422007dea */ /* 0x0005e2000b80032a */
[----:B------:R2:W-:Y:S01]  /*4930*/  UTCQMMA gdesc[UR30], gdesc[UR32], tmem[UR42], tmem[UR58], idesc[UR59], tmem[UR74], UPT ;  /* 0x004a3a201e007dea */ /* 0x0005e2000b80032a */
[----:B------:R2:W-:Y:S01]  /*4940*/  UTCQMMA gdesc[UR26], gdesc[UR28], tmem[UR42], tmem[UR56], idesc[UR57], tmem[UR20], UPT ;  /* 0x0014381c1a007dea */ /* 0x0005e2000b80032a */
[----:B------:R2:W-:Y:S01]  /*4950*/  UTCQMMA gdesc[UR22], gdesc[UR24], tmem[UR42], tmem[UR54], idesc[UR55], tmem[UR72], UPT ;  /* 0x0048361816007dea */ /* 0x0005e2000b80032a */
[----:B------:R2:W-:Y:S01]  /*4960*/  UTCQMMA gdesc[UR14], gdesc[UR18], tmem[UR42], tmem[UR52], idesc[UR53], tmem[UR70], UPT ;  /* 0x004634120e007dea */ /* 0x0005e2000b80032a */
[----:B------:R2:W-:Y:S01]  /*4970*/  UTCQMMA gdesc[UR4], gdesc[UR12], tmem[UR42], tmem[UR50], idesc[UR51], tmem[UR68], UPT ;  /* 0x0044320c04007dea */ /* 0x0005e2000b80032a */
[----:B------:R2:W-:Y:S01]  /*4980*/  UTCBAR.MULTICAST [UR47], URZ, UR49 ;  /* 0x000000ff2f0073e9 */ /* 0x0005e20008000831 */
[----:B------:R-:W-:Y:S05]  /*4990*/  BRA.U UP0, `(.L_x_71) ;  /* 0xfffffff900ac7547 */ /* 0x000fea000b83ffff */
.L_x_68:
[----:B--2---:R-:W-:Y:S01]  /*49a0*/  R2UR UR4, R22 ;  /* 0x00000000160472ca */ /* 0x004fe200000e0000 */
[----:B------:R-:W-:Y:S01]  /*49b0*/  IMAD.IADD R24, R9, 0x1, R86 ;  /* 0x0000000109187824 */ /* 0x000fe200078e0256 */
[----:B------:R-:W-:Y:S02]  /*49c0*/  R2UR UR5, R2 ;  /* 0x00000000020572ca */ /* 0x000fe400000e0000 */
[----:B------:R-:W-:-:S04]  /*49d0*/  ISETP.NE.AND P0, PT, R13, 0x2, PT ;  /* 0x000000020d00780c */ /* 0x000fc80003f05270 */
[----:B------:R-:W-:Y:S02]  /*49e0*/  SEL R2, RZ, 0x1, P0 ;  /* 0x00000001ff027807 */ /* 0x000fe40000000000 */
[----:B------:R-:W-:Y:S02]  /*49f0*/  SEL R13, R13, RZ, P0 ;  /* 0x000000ff0d0d7207 */ /* 0x000fe40000000000 */
[----:B------:R-:W-:Y:S01]  /*4a00*/  LOP3.LUT R12, R12, R2, RZ, 0x3c, !PT ;  /* 0x000000020c0c7212 */ /* 0x000fe200078e3cff */
[----:B------:R-:W-:Y:S02]  /*4a10*/  UIADD3 UR4, UPT, UPT, UR4, 0x1, URZ ;  /* 0x0000000104047890 */ /* 0x000fe4000fffe0ff */
[----:B------:R-:W-:Y:S02]  /*4a20*/  UIADD3 UR5, UPT, UPT, UR5, 0xa0, URZ ;  /* 0x000000a005057890 */ /* 0x000fe4000fffe0ff */
[----:B------:R-:W-:-:S04]  /*4a30*/  UISETP.NE.AND UP0, UPT, UR4, 0x2, UPT ;  /* 0x000000020400788c */ /* 0x000fc8000bf05270 */
[----:B------:R-:W-:Y:S02]  /*4a40*/  USEL UR6, URZ, 0x1, UP0 ;  /* 0x00000001ff067887 */ /* 0x000fe40008000000 */
[----:B------:R-:W-:Y:S01]  /*4a50*/  USEL UR4, UR4, URZ, UP0 ;  /* 0x000000ff04047287 */ /* 0x000fe20008000000 */
[----:B------:R2:W-:Y:S03]  /*4a60*/  UTCBAR [UR5], URZ ;  /* 0x000000ff050073e9 */ /* 0x0005e600080000ff */
[----:B------:R-:W-:Y:S02]  /*4a70*/  LOP3.LUT R14, R14, UR6, RZ, 0x3c, !PT ;  /* 0x000000060e0e7c12 */ /* 0x000fe4000f8e3cff */
[----:B------:R-:W-:Y:S01]  /*4a80*/  IMAD.U32 R22, RZ, RZ, UR4 ;  /* 0x00000004ff167e24 */ /* 0x000fe2000f8e00ff */
[----:B------:R-:W-:Y:S06]  /*4a90*/  @P3 BRA `(.L_x_72) ;  /* 0xffffffec00f43947 */ /* 0x000fec000383ffff */
[----:B------:R-:W4:Y:S01]  /*4aa0*/  S2UR UR7, SR_CgaCtaId ;  /* 0x00000000000779c3 */ /* 0x000f220000008800 */
[----:B--2---:R-:W-:Y:S02]  /*4ab0*/  R2UR UR5, R22 ;  /* 0x00000000160572ca */ /* 0x004fe400000e0000 */
[----:B------:R-:W-:Y:S01]  /*4ac0*/  ELECT P0, URZ, PT ;  /* 0x0000000000ff782f */ /* 0x000fe20003800000 */
[----:B------:R-:W-:Y:S01]  /*4ad0*/  IMAD.MOV.U32 R0, RZ, RZ, 0x1 ;  /* 0x00000001ff007424 */ /* 0x000fe200078e00ff */
[----:B------:R-:W-:Y:S01]  /*4ae0*/  UIADD3 UR48, UPT, UPT, UR48, 0xb0, URZ ;  /* 0x000000b030307890 */ /* 0x000fe2000fffe0ff */
[----:B------:R-:W-:Y:S01]  /*4af0*/  SHF.L.U32 R2, R14, 0x1f, RZ ;  /* 0x0000001f0e027819 */ /* 0x000fe200000006ff */
[----:B------:R-:W-:Y:S01]  /*4b00*/  UMOV UR4, 0x40 ;  /* 0x0000004000047882 */ /* 0x000fe20000000000 */
[----:B------:R-:W-:Y:S01]  /*4b10*/  UVIRTCOUNT.DEALLOC.SMPOOL 0x80 ;  /* 0x000000800000784c */ /* 0x000fe20000000000 */
[----:B----4-:R-:W-:-:S05]  /*4b20*/  ULEA UR7, UR7, UR4, 0x18 ;  /* 0x0000000407077291 */ /* 0x010fca000f8ec0ff */
[----:B------:R-:W-:-:S04]  /*4b30*/  ULEA UR4, UR5, UR48, 0x3 ;  /* 0x0000003005047291 */ /* 0x000fc8000f8e18ff */
[----:B------:R2:W-:Y:S05]  /*4b40*/  @P0 STS.U8 [UR7+0x1c], R0 ;  /* 0x00001c00ff000988 */ /* 0x0005ea0008000007 */
[----:B------:R-:W4:Y:S02]  /*4b50*/  SYNCS.PHASECHK.TRANS64.TRYWAIT P0, [UR4], R2 ;  /* 0x00000002ff0075a7 */ /* 0x000f240008001104 */
[----:B--2-4-:R-:W-:Y:S05]  /*4b60*/  @!P0 BRA `(.L_x_73) ;  /* 0x0000004000b88947 */ /* 0x014fea0003800000 */
.L_x_146:
[----:B------:R-:W-:-:S13]  /*4b70*/  R2UR UR4, R22 ;  /* 0x00000000160472ca */ /* 0x000fda00000e0000 */
[----:B------:R-:W-:-:S04]  /*4b80*/  UIADD3 UR4, UPT, UPT, UR4, 0x1, URZ ;  /* 0x0000000104047890 */ /* 0x000fc8000fffe0ff */
[----:B------:R-:W-:-:S04]  /*4b90*/  UISETP.NE.AND UP0, UPT, UR4, 0x2, UPT ;  /* 0x000000020400788c */ /* 0x000fc8000bf05270 */
[----:B------:R-:W-:Y:S02]  /*4ba0*/  USEL UR5, URZ, 0x1, UP0 ;  /* 0x00000001ff057887 */ /* 0x000fe40008000000 */
[----:B------:R-:W-:-:S04]  /*4bb0*/  USEL UR4, UR4, URZ, UP0 ;  /* 0x000000ff04047287 */ /* 0x000fc80008000000 */
[----:B------:R-:W-:Y:S01]  /*4bc0*/  ULEA UR4, UR4, UR48, 0x3 ;  /* 0x0000003004047291 */ /* 0x000fe2000f8e18ff */
[----:B--2---:R-:W-:-:S04]  /*4bd0*/  LOP3.LUT R2, R14, UR5, RZ, 0x3c, !PT ;  /* 0x000000050e027c12 */ /* 0x004fc8000f8e3cff */
[----:B------:R-:W-:-:S04]  /*4be0*/  SHF.L.U32 R2, R2, 0x1f, RZ ;  /* 0x0000001f02027819 */ /* 0x000fc800000006ff */
[----:B------:R-:W2:Y:S02]  /*4bf0*/  SYNCS.PHASECHK.TRANS64.TRYWAIT P0, [UR4], R2 ;  /* 0x00000002ff0075a7 */ /* 0x000ea40008001104 */
[----:B--2---:R-:W-:Y:S05]  /*4c00*/  @!P0 BRA `(.L_x_74) ;  /* 0x0000004000a88947 */ /* 0x004fea0003800000 */
.L_x_148:
[----:B------:R-:W-:Y:S01]  /*4c10*/  NOP ;  /* 0x0000000000007918 */ /* 0x000fe20000000000 */
[----:B--2---:R-:W2:Y:S01]  /*4c20*/  LDS R0, [UR7+0x14] ;  /* 0x00001407ff007984 */ /* 0x004ea20008000800 */
[----:B------:R-:W-:Y:S01]  /*4c30*/  ULOP3.LUT UR4, UR43, 0xffff, URZ, 0xc0, !UPT ;  /* 0x0000ffff2b047892 */ /* 0x000fe2000f8ec0ff */
[----:B------:R-:W-:Y:S01]  /*4c40*/  UMOV UR5, 0xffff ;  /* 0x0000ffff00057882 */ /* 0x000fe20000000000 */
[----:B------:R-:W-:Y:S02]  /*4c50*/  UMOV UR6, 0x1 ;  /* 0x0000000100067882 */ /* 0x000fe40000000000 */
[----:B------:R-:W-:-:S04]  /*4c60*/  USHF.R.U32.HI UR4, URZ, 0x5, UR4 ;  /* 0x00000005ff047899 */ /* 0x000fc80008011604 */
[----:B------:R-:W-:Y:S02]  /*4c70*/  USHF.L.U32 UR5, UR5, UR4, URZ ;  /* 0x0000000405057299 */ /* 0x000fe400080006ff */
[----:B------:R-:W-:-:S04]  /*4c80*/  USHF.L.U32 UR4, UR6, UR4, URZ ;  /* 0x0000000406047299 */ /* 0x000fc800080006ff */
[----:B--2---:R-:W-:-:S04]  /*4c90*/  LOP3.LUT R0, R0, UR5, RZ, 0xc0, !PT ;  /* 0x0000000500007c12 */ /* 0x004fc8000f8ec0ff */
[----:B------:R-:W-:-:S13]  /*4ca0*/  ISETP.NE.AND P0, PT, R0, UR5, PT ;  /* 0x0000000500007c0c */ /* 0x000fda000bf05270 */
[----:B------:R-:W-:Y:S05]  /*4cb0*/  @P0 BRA `(.L_x_75) ;  /* 0x0000000000580947 */ /* 0x000fea0003800000 */
[----:B------:R-:W2:Y:S02]  /*4cc0*/  LDS R0, [UR7+0x18] ;  /* 0x00001807ff007984 */ /* 0x000ea40008000800 */
[----:B--2---:R-:W-:-:S04]  /*4cd0*/  LOP3.LUT R0, R0, UR4, RZ, 0xc0, !PT ;  /* 0x0000000400007c12 */ /* 0x004fc8000f8ec0ff */
[----:B------:R-:W-:-:S13]  /*4ce0*/  ISETP.NE.AND P0, PT, R0, UR4, PT ;  /* 0x0000000400007c0c */ /* 0x000fda000bf05270 */
[----:B------:R-:W-:Y:S05]  /*4cf0*/  @P0 BRA `(.L_x_76) ;  /* 0x00000000003c0947 */ /* 0x000fea0003800000 */
[----:B------:R-:W2:Y:S01]  /*4d00*/  S2R R2, SR_LANEID ;  /* 0x0000000000027919 */ /* 0x000ea20000000000 */
[----:B------:R-:W-:-:S06]  /*4d10*/  ULOP3.LUT UR5, URZ, UR5, URZ, 0x33, !UPT ;  /* 0x00000005ff057292 */ /* 0x000fcc000f8e33ff */
[----:B------:R-:W-:-:S04]  /*4d20*/  IMAD.U32 R0, RZ, RZ, UR5 ;  /* 0x00000005ff007e24 */ /* 0x000fc8000f8e00ff */
[----:B------:R4:W1:Y:S02]  /*4d30*/  REDUX UR8, R0 ;  /* 0x00000000000873c4 */ /* 0x0008640000000000 */
[----:B------:R1:W-:Y:S01]  /*4d40*/  UTCATOMSWS.AND URZ, UR5 ;  /* 0x0000000500ff79e3 */ /* 0x0003e20008000000 */
[----:B----4-:R-:W-:Y:S01]  /*4d50*/  LOP3.LUT R0, RZ, UR4, RZ, 0x33, !PT ;  /* 0x00000004ff007c12 */ /* 0x010fe2000f8e33ff */
[----:B------:R-:W-:Y:S02]  /*4d60*/  VOTEU.ANY UR4, UPT, PT ;  /* 0x0000000000047886 */ /* 0x000fe400038e0100 */
[----:B------:R-:W-:Y:S02]  /*4d70*/  UFLO.U32 UR4, UR4 ;  /* 0x00000004000472bd */ /* 0x000fe400080e0000 */
[----:B------:R-:W4:Y:S04]  /*4d80*/  REDUX UR6, R0 ;  /* 0x00000000000673c4 */ /* 0x000f280000000000 */
[----:B--2---:R-:W-:-:S02]  /*4d90*/  ISETP.EQ.U32.AND P0, PT, R2, UR4, PT ;  /* 0x0000000402007c0c */ /* 0x004fc4000bf02070 */
[----:B-1----:R-:W-:-:S11]  /*4da0*/  MOV R2, UR8 ;  /* 0x0000000800027c02 */ /* 0x002fd60008000f00 */
[----:B------:R1:W-:Y:S01]  /*4db0*/  @P0 ATOMS.AND RZ, [UR7+0x14], R2 ;  /* 0x00001402ffff098c */ /* 0x0003e2000a800007 */
[----:B----4-:R-:W-:-:S05]  /*4dc0*/  IMAD.U32 R0, RZ, RZ, UR6 ;  /* 0x00000006ff007e24 */ /* 0x010fca000f8e00ff */
[----:B------:R1:W-:Y:S01]  /*4dd0*/  @P0 ATOMS.AND RZ, [UR7+0x18], R0 ;  /* 0x00001800ffff098c */ /* 0x0003e2000a800007 */
[----:B------:R-:W-:Y:S05]  /*4de0*/  BRA `(.L_x_77) ;  /* 0x0000000000147947 */ /* 0x000fea0003800000 */
.L_x_76:
[----:B------:R-:W-:Y:S02]  /*4df0*/  MOV R2, 0x4e10 ;  /* 0x00004e1000027802 */ /* 0x000fe40000000f00 */
[----:B-1-3-5:R-:W-:Y:S05]  /*4e00*/  CALL.REL.NOINC `($__internal_0_$__cuda_sm10x_tcgen05_guardrail_trap_col_being_dealloced_not_returned_by_alloc) ;  /* 0x00000044001c7944 */ /* 0x02afea0003c00000 */
[----:B------:R-:W-:Y:S05]  /*4e10*/  BRA `(.L_x_77) ;  /* 0x0000000000087947 */ /* 0x000fea0003800000 */
.L_x_75:
[----:B------:R-:W-:Y:S02]  /*4e20*/  MOV R2, 0x4e40 ;  /* 0x00004e4000027802 */ /* 0x000fe40000000f00 */
[----:B-1-3-5:R-:W-:Y:S05]  /*4e30*/  CALL.REL.NOINC `($__internal_2_$__cuda_sm10x_tcgen05_guardrail_trap_unallocated_columns_being_dealloced) ;  /* 0x0000004400287944 */ /* 0x02afea0003c00000 */
.L_x_77:
[----:B------:R-:W-:Y:S01]  /*4e40*/  NOP ;  /* 0x0000000000007918 */ /* 0x000fe20000000000 */
[----:B------:R-:W-:Y:S05]  /*4e50*/  EXIT ;  /* 0x000000000000794d */ /* 0x000fea0003800000 */
.L_x_59:
[----:B------:R-:W-:-:S09]  /*4e60*/  UISETP.NE.OR UP4, UPT, UR14, 0x3, !UP4 ;  /* 0x000000030e00788c */ /* 0x000fd2000e785670 */
[----:B------:R-:W-:Y:S05]  /*4e70*/  BRA.U UP4, `(.L_x_78) ;  /* 0x0000000d04a07547 */ /* 0x000fea000b800000 */
[----:B------:R-:W1:Y:S01]  /*4e80*/  LDC R0, c[0x0][0xf30] ;  /* 0x0003cc00ff007b82 */ /* 0x000e620000000800 */
[----:B------:R-:W-:Y:S01]  /*4e90*/  IMAD.MOV.U32 R34, RZ, RZ, 0x1 ;  /* 0x00000001ff227424 */ /* 0x000fe200078e00ff */
[----:B------:R-:W-:Y:S01]  /*4ea0*/  CS2R R30, SRZ ;  /* 0x00000000001e7805 */ /* 0x000fe2000001ff00 */
[----:B------:R-:W-:Y:S01]  /*4eb0*/  IMAD.MOV.U32 R28, RZ, RZ, 0x2000 ;  /* 0x00002000ff1c7424 */ /* 0x000fe200078e00ff */
[----:B------:R-:W-:Y:S01]  /*4ec0*/  UMOV UR6, 0x400 ;  /* 0x0000040000067882 */ /* 0x000fe20000000000 */
[----:B------:R-:W-:Y:S02]  /*4ed0*/  UPLOP3.LUT UP0, UPT, UPT, UPT, UPT, 0x40, 0x4 ;  /* 0x000000000004789c */ /* 0x000fe40003f0e870 */
[----:B------:R-:W-:Y:S01]  /*4ee0*/  ULEA UR6, UR58, UR6, 0x18 ;  /* 0x000000063a067291 */ /* 0x000fe2000f8ec0ff */
[----:B------:R-:W2:Y:S01]  /*4ef0*/  LDC R27, c[0x0][0x370] ;  /* 0x0000dc00ff1b7b82 */ /* 0x000ea20000000800 */
[----:B------:R-:W-:-:S07]  /*4f00*/  UMOV UR5, URZ ;  /* 0x000000ff00057c82 */ /* 0x000fce0008000000 */
[----:B------:R-:W3:Y:S08]  /*4f10*/  LDC R3, c[0x0][0xf0c] ;  /* 0x0003c300ff037b82 */ /* 0x000ef00000000800 */
[----:B------:R-:W4:Y:S01]  /*4f20*/  LDC R25, c[0x0][0xf20] ;  /* 0x0003c800ff197b82 */ /* 0x000f220000000800 */
[----:B-1----:R-:W-:-:S07]  /*4f30*/  ISETP.NE.AND P1, PT, R0, 0x1, PT ;  /* 0x000000010000780c */ /* 0x002fce0003f25270 */
[----:B------:R-:W1:Y:S08]  /*4f40*/  LDC.64 R32, c[0x0][0x348] ;  /* 0x0000d200ff207b82 */ /* 0x000e700000000a00 */
[----:B------:R-:W1:Y:S08]  /*4f50*/  LDC.64 R18, c[0x0][0xf10] ;  /* 0x0003c400ff127b82 */ /* 0x000e700000000a00 */
[----:B------:R-:W1:Y:S08]  /*4f60*/  LDC.64 R6, c[0x0][0xf18] ;  /* 0x0003c600ff067b82 */ /* 0x000e700000000a00 */
[----:B------:R-:W1:Y:S08]  /*4f70*/  LDC.64 R14, c[0x0][0xc88] ;  /* 0x00032200ff0e7b82 */ /* 0x000e700000000a00 */
[----:B------:R-:W1:Y:S08]  /*4f80*/  LDC.64 R4, c[0x0][0xf28] ;  /* 0x0003ca00ff047b82 */ /* 0x000e700000000a00 */
[----:B------:R-:W1:Y:S08]  /*4f90*/  LDC.64 R16, c[0x0][0xc90] ;  /* 0x00032400ff107b82 */ /* 0x000e700000000a00 */
[----:B--234-:R-:W1:Y:S02]  /*4fa0*/  LDC R26, c[0x0][0x374] ;  /* 0x0000dd00ff1a7b82 */ /* 0x01ce640000000800 */
.L_x_87:
[C---:B------:R-:W-:Y:S02]  /*4fb0*/  LEA R0, R31.reuse, UR6, 0x3 ;  /* 0x000000061f007c11 */ /* 0x040fe4000f8e18ff */
[----:B------:R-:W-:Y:S02]  /*4fc0*/  SHF.L.U32 R2, R30, 0x1f, RZ ;  /* 0x0000001f1e027819 */ /* 0x000fe400000006ff */
[----:B------:R-:W-:Y:S02]  /*4fd0*/  LEA R20, R31, UR6, 0x4 ;  /* 0x000000061f147c11 */ /* 0x000fe4000f8e20ff */
[----:B--2---:R-:W2:Y:S02]  /*4fe0*/  SYNCS.PHASECHK.TRANS64.TRYWAIT P0, [R0+URZ+0x80], R2 ;  /* 0x00008002000075a7 */ /* 0x004ea400080011ff */
[----:B--2---:R-:W-:Y:S05]  /*4ff0*/  @!P0 BRA `(.L_x_79) ;  /* 0x0000003c00c48947 */ /* 0x004fea0003800000 */
.L_x_149:
[----:B------:R-:W-:Y:S01]  /*5000*/  ISETP.GE.AND P0, PT, R40, 0x1, PT ;  /* 0x000000012800780c */ /* 0x000fe20003f06270 */
[----:B------:R-:W3:Y:S01]  /*5010*/  LDS.128 R20, [R20+0xf0] ;  /* 0x0000f00014147984 */ /* 0x000ee20000000c00 */
[----:B--2---:R-:W-:Y:S01]  /*5020*/  VIADD R0, R0, 0x90 ;  /* 0x0000009000007836 */ /* 0x004fe20000000000 */
[----:B------:R-:W-:Y:S01]  /*5030*/  @!PT LDS RZ, [RZ] ;  /* 0x00000000fffff984 */ /* 0x000fe20000000800 */
[----:B------:R-:W-:Y:S01]  /*5040*/  @!PT LDS RZ, [RZ] ;  /* 0x00000000fffff984 */ /* 0x000fe20000000800 */
[----:B------:R-:W-:Y:S01]  /*5050*/  @!PT LDS RZ, [RZ] ;  /* 0x00000000fffff984 */ /* 0x000fe20000000800 */
[----:B------:R-:W-:Y:S01]  /*5060*/  @!PT LDS RZ, [RZ] ;  /* 0x00000000fffff984 */ /* 0x000fe20000000800 */
[----:B------:R2:W-:Y:S06]  /*5070*/  MEMBAR.ALL.CTA ;  /* 0x0000000000007992 */ /* 0x0005ec0000008000 */
[----:B--2---:R-:W2:Y:S01]  /*5080*/  FENCE.VIEW.ASYNC.S ;  /* 0x00000000000073c6 */ /* 0x004ea20000000000 */
[----:B------:R-:W-:Y:S04]  /*5090*/  PRMT R0, RZ, 0x654, R0 ;  /* 0x00000654ff007816 */ /* 0x000fe80000000000 */
[----:B--2---:R2:W-:Y:S01]  /*50a0*/  SYNCS.ARRIVE.TRANS64.RED.A1T0 RZ, [R0+URZ], RZ ;  /* 0x000000ff00ff79a7 */ /* 0x0045e200081004ff */
[----:B---3--:R-:W-:Y:S11]  /*50b0*/  LOP3.LUT P3, RZ, R22, 0x1, RZ, 0xc0, !PT ;  /* 0x0000000116ff7812 */ /* 0x008ff6000786c0ff */
[----:B------:R-:W-:Y:S02]  /*50c0*/  @!UPT UIADD3 URZ, UPT, UPT, URZ, URZ, URZ ;  /* 0x000000fffffff290 */ /* 0x000fe4000fffe0ff */
[----:B------:R-:W-:Y:S02]  /*50d0*/  @P3 MOV R11, R20 ;  /* 0x00000014000b3202 */ /* 0x000fe40000000f00 */
[----:B------:R-:W-:Y:S01]  /*50e0*/  @P3 LOP3.LUT R10, R21, 0xffff, RZ, 0xc0, !PT ;  /* 0x0000ffff150a3812 */ /* 0x000fe200078ec0ff */
[----:B--2---:R-:W-:Y:S06]  /*50f0*/  @!P0 BRA `(.L_x_80) ;  /* 0x0000000000a48947 */ /* 0x004fec0003800000 */
[----:B-1----:R-:W-:Y:S01]  /*5100*/  IMAD.HI.U32 R0, R26, R7, RZ ;  /* 0x000000071a007227 */ /* 0x002fe200078e00ff */
[----:B------:R-:W-:Y:S02]  /*5110*/  ISETP.NE.AND P0, PT, R6, 0x1, PT ;  /* 0x000000010600780c */ /* 0x000fe40003f05270 */
[----:B------:R-:W-:Y:S01]  /*5120*/  ISETP.NE.AND P2, PT, R40, 0x1, PT ;  /* 0x000000012800780c */ /* 0x000fe20003f45270 */
[----:B------:R-:W-:Y:S01]  /*5130*/  IMAD.HI.U32 R9, R27, R18, RZ ;  /* 0x000000121b097227 */ /* 0x000fe200078e00ff */
[----:B------:R-:W-:Y:S02]  /*5140*/  SHF.R.U32.HI R0, RZ, R25, R0 ;  /* 0x00000019ff007219 */ /* 0x000fe40000011600 */
[----:B------:R-:W-:Y:S01]  /*5150*/  ISETP.NE.AND P4, PT, R3, 0x1, PT ;  /* 0x000000010300780c */ /* 0x000fe20003f85270 */
[----:B------:R-:W-:Y:S01]  /*5160*/  IMAD.HI.U32 R13, R10, R7, RZ ;  /* 0x000000070a0d7227 */ /* 0x000fe200078e00ff */
[----:B------:R-:W-:Y:S02]  /*5170*/  SHF.R.U32.HI R9, RZ, R19, R9 ;  /* 0x00000013ff097219 */ /* 0x000fe40000011609 */
[----:B------:R-:W-:Y:S01]  /*5180*/  SEL R0, R26, R0, !P0 ;  /* 0x000000001a007207 */ /* 0x000fe20004000000 */
[----:B------:R-:W-:Y:S01]  /*5190*/  IMAD.HI.U32 R12, R11, R18, RZ ;  /* 0x000000120b0c7227 */ /* 0x000fe200078e00ff */
[----:B------:R-:W-:Y:S03]  /*51a0*/  SEL R9, R27, R9, !P4 ;  /* 0x000000091b097207 */ /* 0x000fe60006000000 */
[-C--:B------:R-:W-:Y:S01]  /*51b0*/  IMAD.HI.U32 R8, R0, R4.reuse, RZ ;  /* 0x0000000400087227 */ /* 0x080fe200078e00ff */
[----:B------:R-:W-:Y:S03]  /*51c0*/  SHF.R.U32.HI R12, RZ, R19, R12 ;  /* 0x00000013ff0c7219 */ /* 0x000fe6000001160c */
[----:B------:R-:W-:Y:S01]  /*51d0*/  IMAD.HI.U32 R2, R9, R4, RZ ;  /* 0x0000000409027227 */ /* 0x000fe200078e00ff */
[----:B------:R-:W-:Y:S02]  /*51e0*/  @P2 SHF.R.U32.HI R0, RZ, R5, R8 ;  /* 0x00000005ff002219 */ /* 0x000fe40000011608 */
[----:B------:R-:W-:Y:S02]  /*51f0*/  SHF.R.U32.HI R8, RZ, R25, R13 ;  /* 0x00000019ff087219 */ /* 0x000fe4000001160d */
[----:B------:R-:W-:Y:S01]  /*5200*/  @P2 SHF.R.U32.HI R9, RZ, R5, R2 ;  /* 0x00000005ff092219 */ /* 0x000fe20000011602 */
[----:B------:R-:W-:Y:S01]  /*5210*/  IMAD R0, R40, R0, RZ ;  /* 0x0000000028007224 */ /* 0x000fe200078e02ff */
[----:B------:R-:W-:Y:S02]  /*5220*/  SEL R8, R10, R8, !P0 ;  /* 0x000000080a087207 */ /* 0x000fe40004000000 */
[----:B------:R-:W-:Y:S01]  /*5230*/  SEL R2, R11, R12, !P4 ;  /* 0x0000000c0b027207 */ /* 0x000fe20006000000 */
[----:B------:R-:W-:Y:S01]  /*5240*/  IMAD R12, R40, R9, RZ ;  /* 0x00000009280c7224 */ /* 0x000fe200078e02ff */
[C---:B------:R-:W-:Y:S01]  /*5250*/  ISETP.GE.AND P0, PT, R8.reuse, R0, PT ;  /* 0x000000000800720c */ /* 0x040fe20003f06270 */
[----:B------:R-:W-:Y:S03]  /*5260*/  IMAD.HI.U32 R0, R8, R4, RZ ;  /* 0x0000000408007227 */ /* 0x000fe600078e00ff */
[----:B------:R-:W-:Y:S02]  /*5270*/  ISETP.GE.OR P0, PT, R2, R12, P0 ;  /* 0x0000000c0200720c */ /* 0x000fe40000706670 */
[-C--:B------:R-:W-:Y:S04]  /*5280*/  SHF.R.U32.HI R0, RZ, R5.reuse, R0 ;  /* 0x00000005ff007219 */ /* 0x080fe80000011600 */
[----:B------:R-:W-:Y:S05]  /*5290*/  SEL R13, R8, R0, !P2 ;  /* 0x00000000080d7207 */ /* 0x000fea0005000000 */
[----:B------:R-:W-:Y:S02]  /*52a0*/  IMAD.MOV R12, RZ, RZ, -R13 ;  /* 0x000000ffff0c7224 */ /* 0x000fe400078e0a0d */
[----:B------:R-:W-:Y:S04]  /*52b0*/  @!P0 IMAD.HI.U32 R0, R2, R4, RZ ;  /* 0x0000000402008227 */ /* 0x000fe800078e00ff */
[----:B------:R-:W-:Y:S01]  /*52c0*/  IMAD R12, R40, R12, R8 ;  /* 0x0000000c280c7224 */ /* 0x000fe200078e0208 */
[----:B------:R-:W-:Y:S04]  /*52d0*/  @!P0 SHF.R.U32.HI R0, RZ, R5, R0 ;  /* 0x00000005ff008219 */ /* 0x000fe80000011600 */
[----:B------:R-:W-:Y:S04]  /*52e0*/  @!P0 SEL R0, R2, R0, !P2 ;  /* 0x0000000002008207 */ /* 0x000fe80005000000 */
[----:B------:R-:W-:Y:S01]  /*52f0*/  @!P0 IADD3 R13, PT, PT, R13, -R0, RZ ;  /* 0x800000000d0d8210 */ /* 0x000fe20007ffe0ff */
[----:B------:R-:W-:Y:S01]  /*5300*/  @!P0 IMAD R0, R9, R12, R0 ;  /* 0x0000000c09008224 */ /* 0x000fe200078e0200 */
[----:B------:R-:W-:Y:S01]  /*5310*/  IADD3 R9, PT, PT, -R8, RZ, RZ ;  /* 0x000000ff08097210 */ /* 0x000fe20007ffe1ff */
[--C-:B------:R-:W-:Y:S02]  /*5320*/  IMAD.MOV R12, RZ, RZ, -R2.reuse ;  /* 0x000000ffff0c7224 */ /* 0x100fe400078e0a02 */
[----:B------:R-:W-:Y:S02]  /*5330*/  @!P0 IMAD R8, R13, R40, R2 ;  /* 0x000000280d088224 */ /* 0x000fe400078e0202 */
[----:B------:R-:W-:Y:S02]  /*5340*/  @!P0 IMAD.MOV.U32 R2, RZ, RZ, R0 ;  /* 0x000000ffff028224 */ /* 0x000fe400078e0000 */
[----:B------:R-:W-:Y:S02]  /*5350*/  IMAD R11, R3, R12, R11 ;  /* 0x0000000c030b7224 */ /* 0x000fe400078e020b */
[----:B------:R-:W-:Y:S02]  /*5360*/  IMAD R10, R6, R9, R10 ;  /* 0x00000009060a7224 */ /* 0x000fe400078e020a */
[----:B------:R-:W-:Y:S02]  /*5370*/  IMAD R11, R2, R3, R11 ;  /* 0x00000003020b7224 */ /* 0x000fe400078e020b */
[----:B------:R-:W-:Y:S02]  /*5380*/  IMAD R10, R8, R6, R10 ;  /* 0x00000006080a7224 */ /* 0x000fe400078e020a */
.L_x_80:
[----:B------:R-:W-:Y:S05]  /*5390*/  BRA.U UP0, `(.L_x_81) ;  /* 0x0000000100107547 */ /* 0x000fea000b800000 */
[----:B------:R-:W-:Y:S04]  /*53a0*/  MOV R2, UR55 ;  /* 0x0000003700027c02 */ /* 0x000fe80008000f00 */
[----:B------:R-:W-:Y:S04]  /*53b0*/  SHF.L.U32 R2, R2, 0x1f, RZ ;  /* 0x0000001f02027819 */ /* 0x000fe800000006ff */
[----:B------:R-:W2:Y:S02]  /*53c0*/  SYNCS.PHASECHK.TRANS64.TRYWAIT P0, [UR6+0x78], R2 ;  /* 0x00007802ff0075a7 */ /* 0x000ea40008001106 */
[----:B--2---:R-:W-:Y:S05]  /*53d0*/  @!P0 BRA `(.L_x_82) ;  /* 0x0000003800e08947 */ /* 0x004fea0003800000 */
.L_x_81:
[----:B-1----:R-:W-:Y:S01]  /*53e0*/  ISETP.NE.U32.AND P0, PT, R16, RZ, PT ;  /* 0x000000ff1000720c */ /* 0x002fe20003f05070 */
[----:B------:R-:W-:Y:S01]  /*53f0*/  USHF.L.U32 UR11, UR20, 0x7, URZ ;  /* 0x00000007140b7899 */ /* 0x000fe200080006ff */
[----:B------:R-:W-:Y:S02]  /*5400*/  R2UR UR10, R24 ;  /* 0x00000000180a72ca */ /* 0x000fe400000e0000 */
[C---:B------:R-:W-:Y:S02]  /*5410*/  ISETP.NE.AND.EX P0, PT, R17.reuse, RZ, PT, P0 ;  /* 0x000000ff1100720c */ /* 0x040fe40003f05300 */
[----:B------:R-:W-:Y:S04]  /*5420*/  ISETP.NE.U32.AND P2, PT, R16, RZ, PT ;  /* 0x000000ff1000720c */ /* 0x000fe80003f45070 */
[----:B------:R-:W-:Y:S05]  /*5430*/  ISETP.NE.AND.EX P2, PT, R17, RZ, PT, P2 ;  /* 0x000000ff1100720c */ /* 0x000fea0003f45320 */
[----:B------:R-:W-:Y:S02]  /*5440*/  USHF.L.U32 UR10, UR10, 0x6, URZ ;  /* 0x000000060a0a7899 */ /* 0x000fe400080006ff */
[----:B------:R-:W-:Y:S10]  /*5450*/  @!P0 BRA `(.L_x_83) ;  /* 0x00000000002c8947 */ /* 0x000ff40003800000 */
[----:B------:R-:W-:Y:S01]  /*5460*/  ISETP.NE.U32.AND P0, PT, R14, RZ, PT ;  /* 0x000000ff0e00720c */ /* 0x000fe20003f05070 */
[----:B------:R-:W-:Y:S03]  /*5470*/  IMAD.MOV.U32 R88, RZ, RZ, 0x1 ;  /* 0x00000001ff587424 */ /* 0x000fe600078e00ff */
[----:B------:R-:W-:Y:S11]  /*5480*/  ISETP.NE.AND.EX P0, PT, R15, RZ, PT, P0 ;  /* 0x000000ff0f00720c */ /* 0x000ff60003f05300 */
[----:B------:R-:W-:Y:S02]  /*5490*/  @!UPT UIADD3 URZ, UPT, UPT, URZ, URZ, URZ ;  /* 0x000000fffffff290 */ /* 0x000fe4000fffe0ff */
[----:B------:R-:W1:Y:S01]  /*54a0*/  @P0 LDC.64 R8, c[0x0][0xc88] ;  /* 0x00032200ff080b82 */ /* 0x000e620000000a00 */
[----:B--2---:R-:W-:Y:S04]  /*54b0*/  @P0 IMAD R0, R16, UR52, RZ ;  /* 0x0000003410000c24 */ /* 0x004fe8000f8e02ff */
[----:B-1----:R-:W-:Y:S04]  /*54c0*/  @P0 IMAD.WIDE R8, R0, 0x4, R8 ;  /* 0x0000000400080825 */ /* 0x002fe800078e0208 */
[----:B------:R-:W-:Y:S01]  /*54d0*/  HFMA2 R0, -RZ, RZ, 0, 5.9604644775390625e-08 ;  /* 0x00000001ff007431 */ /* 0x000fe200000001ff */
[----:B-----5:R1:W5:Y:S04]  /*54e0*/  @P0 LDG.E R49, desc[UR56][R8.64] ;  /* 0x0000003808310981 */ /* 0x020368000c1e1900 */
[----:B------:R-:W-:Y:S01]  /*54f0*/  @!P0 PRMT R88, R0, 0x7610, R88 ;  /* 0x0000761000588816 */ /* 0x000fe20000000058 */
[----:B-1----:R-:W3:Y:S06]  /*5500*/  @!P0 LDC R49, c[0x0][0xc80] ;  /* 0x00032000ff318b82 */ /* 0x002eec0000000800 */
.L_x_83:
[----:B---3-5:R-:W-:Y:S01]  /*5510*/  @!P2 FSETP.EQ.AND P0, PT, R49, RZ, PT ;  /* 0x000000ff3100a20b */ /* 0x028fe20003f02000 */
[----:B------:R-:W-:Y:S01]  /*5520*/  @!UPT UIADD3 URZ, UPT, UPT, URZ, URZ, URZ ;  /* 0x000000fffffff290 */ /* 0x000fe2000fffe0ff */
[----:B------:R-:W-:Y:S11]  /*5530*/  @!P2 BRA `(.L_x_84) ;  /* 0x000000000018a947 */ /* 0x000ff60003800000 */
[----:B------:R-:W-:Y:S02]  /*5540*/  LOP3.LUT P2, RZ, R88, 0xff, RZ, 0xc0, !PT ;  /* 0x000000ff58ff7812 */ /* 0x000fe4000784c0ff */
[----:B------:R-:W-:Y:S04]  /*5550*/  ISETP.NE.U32.AND P0, PT, R14, RZ, PT ;  /* 0x000000ff0e00720c */ /* 0x000fe80003f05070 */
[----:B------:R-:W-:Y:S04]  /*5560*/  ISETP.NE.AND.EX P0, PT, R15, RZ, PT, P0 ;  /* 0x000000ff0f00720c */ /* 0x000fe80003f05300 */
[----:B------:R-:W-:Y:S03]  /*5570*/  PLOP3.LUT P0, PT, P0, PT, PT, 0x8, 0x80 ;  /* 0x000000000080781c */ /* 0x000fe6000070e170 */
[----:B------:R-:W-:Y:S11]  /*5580*/  @P2 FSETP.EQ.AND P0, PT, R49, RZ, PT ;  /* 0x000000ff3100220b */ /* 0x000ff60003f02000 */
[----:B------:R-:W-:Y:S02]  /*5590*/  @!UPT UIADD3 URZ, UPT, UPT, URZ, URZ, URZ ;  /* 0x000000fffffff290 */ /* 0x000fe4000fffe0ff */
.L_x_84:
[----:B------:R-:W-:Y:S01]  /*55a0*/  ULEA UR4, UR5, UR6, 0x3 ;  /* 0x0000000605047291 */ /* 0x000fe2000f8e18ff */
[----:B------:R-:W-:Y:S02]  /*55b0*/  SHF.L.U32 R9, R34, 0x1f, RZ ;  /* 0x0000001f22097819 */ /* 0x000fe400000006ff */
[----:B------:R-:W-:Y:S04]  /*55c0*/  ELECT P4, URZ, PT ;  /* 0x0000000000ff782f */ /* 0x000fe80003880000 */
[----:B------:R-:W-:Y:S02]  /*55d0*/  PLOP3.LUT P4, PT, P0, P4, PT, 0xf2, 0x2f ;  /* 0x00000000002f781c */ /* 0x000fe40000789e72 */
[----:B------:R-:W1:Y:S11]  /*55e0*/  SYNCS.PHASECHK.TRANS64.TRYWAIT P2, [UR4+0x58], R9 ;  /* 0x00005809ff0075a7 */ /* 0x000e760008041104 */
[----:B------:R-:W-:Y:S05]  /*55f0*/  @!P4 IADD3 R8, P0, PT, R32, 0x980, RZ ;  /* 0x000009802008c810 */ /* 0x000fea0007f1e0ff */
[----:B--2---:R-:W-:Y:S01]  /*5600*/  @!P4 IMAD.X R2, RZ, RZ, R33, P0 ;  /* 0x000000ffff02c224 */ /* 0x004fe200000e0621 */
[----:B-1----:R-:W-:Y:S07]  /*5610*/  @!P2 BRA `(.L_x_85) ;  /* 0x000000380068a947 */ /* 0x002fee0003800000 */
.L_x_152:
[----:B------:R-:W2:Y:S01]  /*5620*/  LDC.64 R12, c[0x0][0xf18] ;  /* 0x0003c600ff0c7b82 */ /* 0x000ea20000000a00 */
[----:B------:R-:W-:Y:S01]  /*5630*/  @!P4 R2UR UR8, R2 ;  /* 0x000000000208c2ca */ /* 0x000fe200000e0000 */
[----:B------:R-:W-:Y:S01]  /*5640*/  VOTEU.ALL UP1, P4 ;  /* 0x0000000000ff7886 */ /* 0x000fe20002020000 */
[----:B------:R-:W-:Y:S01]  /*5650*/  @!P4 R2UR UR9, R8 ;  /* 0x000000000809c2ca */ /* 0x000fe200000e0000 */
[----:B------:R-:W-:Y:S01]  /*5660*/  VOTEU.ALL UP0, P4 ;  /* 0x0000000000ff7886 */ /* 0x000fe20002000000 */
[----:B-1----:R-:W-:Y:S03]  /*5670*/  @!P4 IMAD.MOV.U32 R0, RZ, RZ, 0x2000 ;  /* 0x00002000ff00c424 */ /* 0x002fe600078e00ff */
[----:B------:R-:W1:Y:S01]  /*5680*/  @!P1 LDC R2, c[0x0][0xf0c] ;  /* 0x0003c300ff029b82 */ /* 0x000e620000000800 */
[----:B------:R-:W-:Y:S01]  /*5690*/  UMOV UR18, 0x0 ;  /* 0x0000000000127882 */ /* 0x000fe20000000000 */
[----:B------:R-:W-:Y:S01]  /*56a0*/  UMOV UR19, 0x10000000 ;  /* 0x1000000000137882 */ /* 0x000fe20000000000 */
[----:B------:R-:W-:Y:S01]  /*56b0*/  UMOV UR12, UR52 ;  /* 0x00000034000c7c82 */ /* 0x000fe20008000000 */
[----:B------:R-:W-:Y:S01]  /*56c0*/  UIADD3 UR7, UPT, UPT, UR5, 0x1, URZ ;  /* 0x0000000105077890 */ /* 0x000fe2000fffe0ff */
[----:B------:R-:W-:Y:S01]  /*56d0*/  @P3 SHF.R.U32.HI R29, RZ, 0x10, R21 ;  /* 0x00000010ff1d3819 */ /* 0x000fe20000011615 */
[----:B------:R-:W-:Y:S02]  /*56e0*/  VIADD R31, R31, 0x1 ;  /* 0x000000011f1f7836 */ /* 0x000fe40000000000 */
[----:B------:R-:W-:Y:S01]  /*56f0*/  IMAD.U32 R9, RZ, RZ, UR8 ;  /* 0x00000008ff097e24 */ /* 0x000fe2000f8e00ff */
[----:B------:R-:W-:Y:S01]  /*5700*/  @!UP1 ULEA UR8, UR5, UR6, 0xd ;  /* 0x0000000605089291 */ /* 0x000fe2000f8e68ff */
[----:B------:R-:W-:Y:S01]  /*5710*/  IMAD.U32 R8, RZ, RZ, UR9 ;  /* 0x00000009ff087e24 */ /* 0x000fe2000f8e00ff */
[----:B------:R-:W-:Y:S02]  /*5720*/  UIADD3 UR9, UPT, UPT, UR4, 0x40, URZ ;  /* 0x0000004004097890 */ /* 0x000fe4000fffe0ff */
[----:B------:R-:W-:Y:S01]  /*5730*/  @!P4 R2UR UR17, R9 ;  /* 0x000000000911c2ca */ /* 0x000fe200000e0000 */
[----:B------:R-:W-:Y:S01]  /*5740*/  @!UP1 UIADD3 UR8, UPT, UPT, UR8, 0x200, URZ ;  /* 0x0000020008089890 */ /* 0x000fe2000fffe0ff */
[----:B------:R-:W-:Y:S01]  /*5750*/  @!P4 R2UR UR16, R8 ;  /* 0x000000000810c2ca */ /* 0x000fe200000e0000 */
[----:B------:R-:W-:Y:S01]  /*5760*/  UISETP.NE.AND UP2, UPT, UR7, 0x3, UPT ;  /* 0x000000030700788c */ /* 0x000fe2000bf45270 */
[----:B------:R-:W3:Y:S01]  /*5770*/  LDC.64 R8, c[0x0][0xf10] ;  /* 0x0003c400ff087b82 */ /* 0x000ee20000000a00 */
[----:B------:R-:W-:Y:S02]  /*5780*/  UPRMT UR14, UR58, 0x654, UR9 ;  /* 0x000006543a0e7896 */ /* 0x000fe40008000009 */
[----:B------:R-:W-:Y:S02]  /*5790*/  USEL UR13, UR7, URZ, UP2 ;  /* 0x000000ff070d7287 */ /* 0x000fe40009000000 */
[----:B------:R-:W-:Y:S02]  /*57a0*/  USEL UR7, URZ, 0x1, UP2 ;  /* 0x00000001ff077887 */ /* 0x000fe40009000000 */
[----:B------:R-:W-:Y:S04]  /*57b0*/  ULEA UR5, UR13, UR6, 0x3 ;  /* 0x000000060d057291 */ /* 0x000fe8000f8e18ff */
[----:B------:R4:W-:Y:S01]  /*57c0*/  @!UP0 UTMALDG.3D [UR8], [UR16], desc[UR18] ;  /* 0x00001208100085b4 */ /* 0x0009e20008011000 */
[----:B------:R5:W-:Y:S01]  /*57d0*/  @!P4 SYNCS.ARRIVE.TRANS64.RED.A0TR RZ, [UR4+0x40], R0 ;  /* 0x00004000ffffc9a7 */ /* 0x000be20008300404 */
[----:B------:R-:W-:Y:S04]  /*57e0*/  LOP3.LUT R34, R34, UR7, RZ, 0x3c, !PT ;  /* 0x0000000722227c12 */ /* 0x000fe8000f8e3cff */
[----:B------:R-:W-:Y:S01]  /*57f0*/  SHF.L.U32 R24, R34, 0x1f, RZ ;  /* 0x0000001f22187819 */ /* 0x000fe200000006ff */
[C---:B---3--:R-:W-:Y:S01]  /*5800*/  @!P1 IMAD.HI.U32 R8, R11.reuse, R8, RZ ;  /* 0x000000080b089227 */ /* 0x048fe200078e00ff */
[----:B--2---:R-:W-:Y:S02]  /*5810*/  @!P1 ISETP.NE.AND P0, PT, R12, 0x1, PT ;  /* 0x000000010c00980c */ /* 0x004fe40003f05270 */
[----:B-1----:R-:W-:Y:S01]  /*5820*/  @!P1 ISETP.NE.AND P2, PT, R2, 0x1, PT ;  /* 0x000000010200980c */ /* 0x002fe20003f45270 */
[----:B------:R-:W-:Y:S01]  /*5830*/  SYNCS.ARRIVE.TRANS64.RED.A1T0 RZ, [UR14], RZ ;  /* 0x000000ffffff79a7 */ /* 0x000fe2000810040e */
[C---:B------:R-:W-:Y:S01]  /*5840*/  @!P1 IMAD.HI.U32 R13, R10.reuse, R13, RZ ;  /* 0x0000000d0a0d9227 */ /* 0x040fe200078e00ff */
[----:B------:R-:W-:Y:S04]  /*5850*/  @!P1 SHF.R.U32.HI R8, RZ, R9, R8 ;  /* 0x00000009ff089219 */ /* 0x000fe80000011608 */
[----:B------:R-:W-:Y:S01]  /*5860*/  @!P1 SEL R8, R11, R8, !P2 ;  /* 0x000000080b089207 */ /* 0x000fe20005000000 */
[----:B------:R-:W1:Y:S01]  /*5870*/  SYNCS.PHASECHK.TRANS64.TRYWAIT P5, [UR5+0x58], R24 ;  /* 0x00005818ff0075a7 */ /* 0x000e6200080a1105 */
[----:B-----5:R-:W2:Y:S02]  /*5880*/  @!P1 LDC R0, c[0x0][0xf20] ;  /* 0x0003c800ff009b82 */ /* 0x020ea40000000800 */
[----:B--2---:R-:W-:Y:S04]  /*5890*/  @!P1 SHF.R.U32.HI R0, RZ, R0, R13 ;  /* 0x00000000ff009219 */ /* 0x004fe8000001160d */
[----:B------:R-:W-:Y:S05]  /*58a0*/  @!P1 SEL R9, R10, R0, !P0 ;  /* 0x000000000a099207 */ /* 0x000fea0004000000 */
[----:B------:R-:W-:Y:S02]  /*58b0*/  @!P1 IMAD.IADD R0, R9, 0x1, -R8 ;  /* 0x0000000109009824 */ /* 0x000fe400078e0a08 */
[----:B------:R-:W-:Y:S02]  /*58c0*/  @!P1 IMAD.IADD R8, R8, 0x1, -R9 ;  /* 0x0000000108089824 */ /* 0x000fe400078e0a09 */
[----:B------:R-:W-:Y:S02]  /*58d0*/  @!P1 IMAD R11, R0, R2, R11 ;  /* 0x00000002000b9224 */ /* 0x000fe400078e020b */
[----:B------:R-:W-:Y:S01]  /*58e0*/  @!P1 IMAD R10, R8, R12, R10 ;  /* 0x0000000c080a9224 */ /* 0x000fe200078e020a */
[----:B-1--4-:R-:W-:Y:S06]  /*58f0*/  @!P5 BRA `(.L_x_86) ;  /* 0x0000003400c8d947 */ /* 0x012fec0003800000 */
.L_x_154:
[----:B------:R-:W-:Y:S01]  /*5900*/  UIADD3 UR9, UPT, UPT, UR5, 0x40, URZ ;  /* 0x0000004005097890 */ /* 0x000fe2000fffe0ff */
[----:B------:R-:W-:Y:S01]  /*5910*/  @!P4 IADD3 R2, P0, PT, R32, 0x980, RZ ;  /* 0x000009802002c810 */ /* 0x000fe20007f1e0ff */
[----:B------:R-:W-:Y:S01]  /*5920*/  VOTEU.ALL UP0, P4 ;  /* 0x0000000000ff7886 */ /* 0x000fe20002000000 */
[----:B------:R-:W-:Y:S01]  /*5930*/  UMOV UR16, 0x0 ;  /* 0x0000000000107882 */ /* 0x000fe20000000000 */
[----:B------:R-:W-:Y:S01]  /*5940*/  UMOV UR17, 0x10000000 ;  /* 0x1000000000117882 */ /* 0x000fe20000000000 */
[----:B------:R-:W-:Y:S01]  /*5950*/  @!P4 R2UR UR7, R2 ;  /* 0x000000000207c2ca */ /* 0x000fe200000e0000 */
[----:B-1----:R-:W-:Y:S01]  /*5960*/  @!P4 IMAD.X R0, RZ, RZ, R33, P0 ;  /* 0x000000ffff00c224 */ /* 0x002fe200000e0621 */
[----:B------:R-:W-:Y:S01]  /*5970*/  @!UP0 ULEA UR8, UR13, UR6, 0xd ;  /* 0x000000060d088291 */ /* 0x000fe2000f8e68ff */
[----:B------:R-:W-:Y:S01]  /*5980*/  ISETP.NE.AND P0, PT, R31, 0x2, PT ;  /* 0x000000021f00780c */ /* 0x000fe20003f05270 */
[----:B------:R-:W-:Y:S01]  /*5990*/  @!UP0 UIADD3 UR10, UPT, UPT, UR10, 0x20, URZ ;  /* 0x000000200a0a8890 */ /* 0x000fe2000fffe0ff */
[----:B------:R-:W-:Y:S01]  /*59a0*/  IMAD.IADD R24, R10, 0x1, R86 ;  /* 0x000000010a187824 */ /* 0x000fe200078e0256 */
[----:B------:R-:W-:Y:S01]  /*59b0*/  @!P4 R2UR UR4, R0 ;  /* 0x000000000004c2ca */ /* 0x000fe200000e0000 */
[----:B------:R-:W-:Y:S01]  /*59c0*/  @!UP0 UIADD3 UR8, UPT, UPT, UR8, 0x200, URZ ;  /* 0x0000020008088890 */ /* 0x000fe2000fffe0ff */
[----:B------:R-:W-:Y:S01]  /*59d0*/  IMAD.IADD R0, R11, 0x1, R87 ;  /* 0x000000010b007824 */ /* 0x000fe200078e0257 */
[----:B------:R-:W-:Y:S01]  /*59e0*/  VOTEU.ALL UP0, P4 ;  /* 0x0000000000ff7886 */ /* 0x000fe20002000000 */
[----:B------:R-:W-:Y:S01]  /*59f0*/  UMOV UR12, UR52 ;  /* 0x00000034000c7c82 */ /* 0x000fe20008000000 */
[----:B------:R-:W-:Y:S02]  /*5a00*/  @P3 R2UR UR52, R29 ;  /* 0x000000001d3432ca */ /* 0x000fe400000e0000 */
[----:B------:R-:W-:Y:S01]  /*5a10*/  IMAD.U32 R8, RZ, RZ, UR7 ;  /* 0x00000007ff087e24 */ /* 0x000fe2000f8e00ff */
[----:B------:R-:W-:Y:S02]  /*5a20*/  R2UR UR20, R0 ;  /* 0x00000000001472ca */ /* 0x000fe400000e0000 */
[----:B------:R-:W-:Y:S02]  /*5a30*/  SEL R0, RZ, 0x1, P0 ;  /* 0x00000001ff007807 */ /* 0x000fe40000000000 */
[----:B------:R-:W-:Y:S01]  /*5a40*/  @!P4 R2UR UR14, R8 ;  /* 0x00000000080ec2ca */ /* 0x000fe200000e0000 */
[----:B------:R-:W-:Y:S01]  /*5a50*/  IMAD.U32 R9, RZ, RZ, UR4 ;  /* 0x00000004ff097e24 */ /* 0x000fe2000f8e00ff */
[----:B------:R-:W-:Y:S01]  /*5a60*/  UPRMT UR4, UR58, 0x654, UR9 ;  /* 0x000006543a047896 */ /* 0x000fe20008000009 */
[----:B------:R-:W-:Y:S02]  /*5a70*/  LOP3.LUT R30, R30, R0, RZ, 0x3c, !PT ;  /* 0x000000001e1e7212 */ /* 0x000fe400078e3cff */
[----:B------:R-:W-:Y:S02]  /*5a80*/  SEL R31, R31, RZ, P0 ;  /* 0x000000ff1f1f7207 */ /* 0x000fe40000000000 */
[----:B------:R-:W-:Y:S11]  /*5a90*/  @!P4 R2UR UR15, R9 ;  /* 0x00000000090fc2ca */ /* 0x000ff600000e0000 */
[----:B------:R-:W-:Y:S02]  /*5aa0*/  @!UPT UIADD3 URZ, UPT, UPT, URZ, URZ, URZ ;  /* 0x000000fffffff290 */ /* 0x000fe4000fffe0ff */
[----:B------:R2:W-:Y:S01]  /*5ab0*/  @!UP0 UTMALDG.3D [UR8], [UR14], desc[UR16] ;  /* 0x000010080e0085b4 */ /* 0x0005e20008011000 */
[----:B------:R2:W-:Y:S01]  /*5ac0*/  @!P4 SYNCS.ARRIVE.TRANS64.RED.A0TR RZ, [UR5+0x40], R28 ;  /* 0x0000401cffffc9a7 */ /* 0x0005e20008300405 */
[----:B------:R-:W-:Y:S01]  /*5ad0*/  SYNCS.ARRIVE.TRANS64.RED.A1T0 RZ, [UR4], RZ ;  /* 0x000000ffffff79a7 */ /* 0x000fe20008100404 */
[----:B------:R-:W-:Y:S04]  /*5ae0*/  UIADD3 UR4, UPT, UPT, UR13, 0x1, URZ ;  /* 0x000000010d047890 */ /* 0x000fe8000fffe0ff */
[----:B------:R-:W-:Y:S04]  /*5af0*/  UISETP.NE.AND UP0, UPT, UR4, 0x3, UPT ;  /* 0x000000030400788c */ /* 0x000fe8000bf05270 */
[----:B------:R-:W-:Y:S02]  /*5b00*/  USEL UR7, URZ, 0x1, UP0 ;  /* 0x00000001ff077887 */ /* 0x000fe40008000000 */
[----:B------:R-:W-:Y:S02]  /*5b10*/  USEL UR5, UR4, URZ, UP0 ;  /* 0x000000ff04057287 */ /* 0x000fe40008000000 */
[----:B------:R-:W-:Y:S02]  /*5b20*/  UPLOP3.LUT UP0, UPT, UPT, UPT, UPT, 0x80, 0x8 ;  /* 0x000000000008789c */ /* 0x000fe40003f0f070 */
[----:B------:R-:W-:Y:S01]  /*5b30*/  LOP3.LUT R34, R34, UR7, RZ, 0x3c, !PT ;  /* 0x0000000722227c12 */ /* 0x000fe2000f8e3cff */
[----:B------:R-:W-:Y:S08]  /*5b40*/  @P3 BRA `(.L_x_87) ;  /* 0xfffffff400183947 */ /* 0x000ff0000383ffff */
[----:B------:R-:W-:Y:S01]  /*5b50*/  UIADD3 UR6, UPT, UPT, UR6, 0x58, URZ ;  /* 0x0000005806067890 */ /* 0x000fe2000fffe0ff */
[----:B------:R-:W-:-:S03]  /*5b60*/  SHF.L.U32 R2, R34, 0x1f, RZ ;  /* 0x0000001f22027819 */ /* 0x000fc600000006ff */
[----:B------:R-:W-:-:S09]  /*5b70*/  ULEA UR4, UR5, UR6, 0x3 ;  /* 0x0000000605047291 */ /* 0x000fd2000f8e18ff */
[----:B------:R-:W1:Y:S02]  /*5b80*/  SYNCS.PHASECHK.TRANS64.TRYWAIT P0, [UR4], R2 ;  /* 0x00000002ff0075a7 */ /* 0x000e640008001104 */
[----:B-1----:R-:W-:Y:S05]  /*5b90*/  @!P0 BRA `(.L_x_88) ;  /* 0x0000003400388947 */ /* 0x002fea0003800000 */
.L_x_156:
        /* <DEDUP_REMOVED lines=9> */
.L_x_158:
[----:B------:R-:W-:-:S04]  /*5c30*/  UIADD3 UR4, UPT, UPT, UR4, 0x1, URZ ;  /* 0x0000000104047890 */ /* 0x000fc8000fffe0ff */
[----:B------:R-:W-:-:S04]  /*5c40*/  UISETP.NE.AND UP0, UPT, UR4, 0x3, UPT ;  /* 0x000000030400788c */ /* 0x000fc8000bf05270 */
[----:B------:R-:W-:Y:S02]  /*5c50*/  USEL UR5, URZ, 0x1, UP0 ;  /* 0x00000001ff057887 */ /* 0x000fe40008000000 */
[----:B------:R-:W-:-:S04]  /*5c60*/  USEL UR4, UR4, URZ, UP0 ;  /* 0x000000ff04047287 */ /* 0x000fc80008000000 */
[----:B------:R-:W-:Y:S01]  /*5c70*/  ULEA UR4, UR4, UR6, 0x3 ;  /* 0x0000000604047291 */ /* 0x000fe2000f8e18ff */
[----:B-1----:R-:W-:-:S04]  /*5c80*/  LOP3.LUT R2, R34, UR5, RZ, 0x3c, !PT ;  /* 0x0000000522027c12 */ /* 0x002fc8000f8e3cff */
[----:B------:R-:W-:Y:S01]  /*5c90*/  SHF.L.U32 R2, R2, 0x1f, RZ ;  /* 0x0000001f02027819 */ /* 0x000fe200000006ff */
[----:B------:R-:W-:-:S07]  /*5ca0*/  IMAD.U32 R0, RZ, RZ, UR4 ;  /* 0x00000004ff007e24 */ /* 0x000fce000f8e00ff */
.L_x_90:
[----:B-1----:R1:W3:Y:S02]  /*5cb0*/  SYNCS.PHASECHK.TRANS64.TRYWAIT P0, [R0+URZ], R2 ;  /* 0x00000002000075a7 */ /* 0x0022e400080011ff */
[----:B---3--:R-:W-:Y:S05]  /*5cc0*/  @!P0 NANOSLEEP.SYNCS 0x989680 ;  /* 0x009896800000895d */ /* 0x008fea0003900000 */
[----:B------:R-:W3:Y:S02]  /*5cd0*/  @!P0 SYNCS.PHASECHK.TRANS64 P0, [R0+URZ], R2 ;  /* 0x00000002000085a7 */ /* 0x000ee400080010ff */
[----:B--23--:R-:W-:Y:S05]  /*5ce0*/  @P0 EXIT ;  /* 0x000000000000094d */ /* 0x00cfea0003800000 */
[----:B------:R-:W-:Y:S05]  /*5cf0*/  BRA `(.L_x_90) ;  /* 0xfffffffc00ec7947 */ /* 0x000fea000383ffff */
.L_x_78:
[----:B------:R-:W-:-:S06]  /*5d00*/  UISETP.GE.AND UP0, UPT, UR14, 0x4, UPT ;  /* 0x000000040e00788c */ /* 0x000fcc000bf06270 */
[----:B------:R-:W-:-:S13]  /*5d10*/  PLOP3.LUT P0, PT, PT, PT, UP0, 0x80, 0x8 ;  /* 0x000000000008781c */ /* 0x000fda0003f0f008 */
[----:B------:R-:W-:Y:S05]  /*5d20*/  @!P0 EXIT ;  /* 0x000000000000894d */ /* 0x000fea0003800000 */
[----:B------:R-:W-:Y:S01]  /*5d30*/  BAR.SYNC.DEFER_BLOCKING 0x6, 0xa0 ;  /* 0x0182800000007b1d */ /* 0x000fe20000010000 */
[C---:B------:R-:W-:Y:S01]  /*5d40*/  IMAD.SHL.U32 R2, R93.reuse, 0x20, RZ ;  /* 0x000000205d027824 */ /* 0x040fe200078e00ff */
[C---:B------:R-:W-:Y:S01]  /*5d50*/  LOP3.LUT R94, R93.reuse, 0x2, RZ, 0xc0, !PT ;  /* 0x000000025d5e7812 */ /* 0x040fe200078ec0ff */
[C---:B------:R-:W-:Y:S01]  /*5d60*/  IMAD.SHL.U32 R99, R93.reuse, 0x4, RZ ;  /* 0x000000045d637824 */ /* 0x040fe200078e00ff */
[C---:B------:R-:W-:Y:S01]  /*5d70*/  LOP3.LUT R100, R93.reuse, 0x60, RZ, 0xc0, !PT ;  /* 0x000000605d647812 */ /* 0x040fe200078ec0ff */
[C---:B------:R-:W-:Y:S01]  /*5d80*/  IMAD.U32 R46, R93.reuse, 0x10000, RZ ;  /* 0x000100005d2e7824 */ /* 0x040fe200078e00ff */
[----:B------:R-:W-:Y:S02]  /*5d90*/  UMOV UR37, 0x400 ;  /* 0x0000040000257882 */ /* 0x000fe40000000000 */
[----:B------:R-:W1:Y:S01]  /*5da0*/  LDC R91, c[0x0][0x370] ;  /* 0x0000dc00ff5b7b82 */ /* 0x000e620000000800 */
[----:B------:R-:W-:Y:S01]  /*5db0*/  ULEA UR37, UR58, UR37, 0x18 ;  /* 0x000000253a257291 */ /* 0x000fe2000f8ec0ff */
[----:B------:R-:W-:Y:S01]  /*5dc0*/  LOP3.LUT R3, R2, 0xc0, RZ, 0xc0, !PT ;  /* 0x000000c002037812 */ /* 0x000fe200078ec0ff */
[----:B------:R-:W-:Y:S01]  /*5dd0*/  IMAD.MOV.U32 R45, RZ, RZ, RZ ;  /* 0x000000ffff2d7224 */ /* 0x000fe200078e00ff */
[----:B------:R-:W-:Y:S01]  /*5de0*/  LOP3.LUT R93, R93, 0x4, RZ, 0xc0, !PT ;  /* 0x000000045d5d7812 */ /* 0x000fe200078ec0ff */
[----:B------:R-:W-:Y:S01]  /*5df0*/  UIADD3 UR43, UPT, UPT, UR37, 0x200, URZ ;  /* 0x00000200252b7890 */ /* 0x000fe2000fffe0ff */
[----:B------:R-:W-:-:S02]  /*5e00*/  LOP3.LUT R99, R3, 0x18, R99, 0xf8, !PT ;  /* 0x0000001803637812 */ /* 0x000fc400078ef863 */
[----:B------:R-:W-:Y:S01]  /*5e10*/  CS2R R96, SRZ ;  /* 0x0000000000607805 */ /* 0x000fe2000001ff00 */
[----:B------:R-:W2:Y:S01]  /*5e20*/  LDC R42, c[0x0][0xf0c] ;  /* 0x0003c300ff2a7b82 */ /* 0x000ea20000000800 */
[----:B------:R-:W-:Y:S01]  /*5e30*/  LOP3.LUT R46, R46, 0x600000, RZ, 0xc0, !PT ;  /* 0x006000002e2e7812 */ /* 0x000fe200078ec0ff */
[----:B------:R-:W-:Y:S01]  /*5e40*/  IMAD.MOV.U32 R103, RZ, RZ, RZ ;  /* 0x000000ffff677224 */ /* 0x000fe200078e00ff */
[----:B------:R-:W-:Y:S01]  /*5e50*/  IADD3 R98, PT, PT, -R93, 0x2, RZ ;  /* 0x000000025d627810 */ /* 0x000fe20007ffe1ff */
[----:B------:R-:W-:Y:S01]  /*5e60*/  IMAD.MOV R94, RZ, RZ, -R94 ;  /* 0x000000ffff5e7224 */ /* 0x000fe200078e0a5e */
[----:B------:R-:W-:Y:S01]  /*5e70*/  LOP3.LUT R99, R99, 0xf20, R2, 0xf8, !PT ;  /* 0x00000f2063637812 */ /* 0x000fe200078ef802 */
[----:B------:R-:W-:Y:S01]  /*5e80*/  IMAD.MOV R93, RZ, RZ, -R93 ;  /* 0x000000ffff5d7224 */ /* 0x000fe200078e0a5d */
[----:B------:R-:W3:Y:S01]  /*5e90*/  LDCU.64 UR54, c[0x0][0x348] ;  /* 0x00006900ff3677ac */ /* 0x000ee20008000a00 */
[----:B------:R-:W4:Y:S01]  /*5ea0*/  LDC R89, c[0x0][0xf20] ;  /* 0x0003c800ff597b82 */ /* 0x000f220000000800 */
[----:B------:R-:W3:Y:S01]  /*5eb0*/  LDS R0, [UR37+0x110] ;  /* 0x00011025ff007984 */ /* 0x000ee20008000800 */
[----:B------:R-:W-:Y:S01]  /*5ec0*/  IMAD.SHL.U32 R98, R98, 0x10, RZ ;  /* 0x0000001062627824 */ /* 0x000fe200078e00ff */
[----:B------:R-:W-:Y:S01]  /*5ed0*/  LEA R99, R99, UR43, 0x1 ;  /* 0x0000002b63637c11 */ /* 0x000fe2000f8e08ff */
[----:B------:R-:W-:Y:S01]  /*5ee0*/  UMOV UR42, 0x1 ;  /* 0x00000001002a7882 */ /* 0x000fe20000000000 */
[----:B------:R-:W-:Y:S01]  /*5ef0*/  UMOV UR36, URZ ;  /* 0x000000ff00247c82 */ /* 0x000fe20008000000 */
[----:B------:R-:W1:Y:S02]  /*5f00*/  LDCU.64 UR48, c[0x0][0xc88] ;  /* 0x00019100ff3077ac */ /* 0x000e640008000a00 */
[----:B------:R-:W1:Y:S01]  /*5f10*/  LDC R41, c[0x0][0xf30] ;  /* 0x0003cc00ff297b82 */ /* 0x000e620000000800 */
[----:B------:R-:W1:Y:S01]  /*5f20*/  LDCU.64 UR50, c[0x0][0xc90] ;  /* 0x00019200ff3277ac */ /* 0x000e620008000a00 */
[----:B------:R-:W-:Y:S01]  /*5f30*/  UMOV UR41, URZ ;  /* 0x000000ff00297c82 */ /* 0x000fe20008000000 */
[----:B------:R-:W-:-:S05]  /*5f40*/  UMOV UR40, URZ ;  /* 0x000000ff00287c82 */ /* 0x000fca0008000000 */
[----:B------:R-:W1:Y:S08]  /*5f50*/  LDC.64 R84, c[0x0][0xf10] ;  /* 0x0003c400ff547b82 */ /* 0x000e700000000a00 */
[----:B------:R-:W1:Y:S08]  /*5f60*/  LDC.64 R38, c[0x0][0xf18] ;  /* 0x0003c600ff267b82 */ /* 0x000e700000000a00 */
[----:B------:R-:W1:Y:S08]  /*5f70*/  LDC.64 R36, c[0x0][0xf28] ;  /* 0x0003ca00ff247b82 */ /* 0x000e700000000a00 */
[----:B------:R-:W1:Y:S01]  /*5f80*/  LDC.64 R82, c[0x0][0xcb0] ;  /* 0x00032c00ff527b82 */ /* 0x000e620000000a00 */
[----:B---3--:R-:W-:-:S07]  /*5f90*/  IMAD.IADD R46, R0, 0x1, R46 ;  /* 0x00000001002e7824 */ /* 0x008fce00078e022e */
[----:B------:R-:W3:Y:S08]  /*5fa0*/  LDC.64 R80, c[0x0][0xca8] ;  /* 0x00032a00ff507b82 */ /* 0x000ef00000000a00 */
[----:B--2-4-:R-:W1:Y:S02]  /*5fb0*/  LDC R90, c[0x0][0x374] ;  /* 0x0000dd00ff5a7b82 */ /* 0x014e640000000800 */
.L_x_121:
[C---:B------:R-:W-:Y:S02]  /*5fc0*/  LEA R0, R103.reuse, UR37, 0x3 ;  /* 0x0000002567007c11 */ /* 0x040fe4000f8e18ff */
[----:B------:R-:W-:Y:S02]  /*5fd0*/  SHF.L.U32 R2, R96, 0x1f, RZ ;  /* 0x0000001f60027819 */ /* 0x000fe400000006ff */
[----:B------:R-:W-:Y:S02]  /*5fe0*/  LEA R16, R103, UR37, 0x4 ;  /* 0x0000002567107c11 */ /* 0x000fe4000f8e20ff */
[----:B------:R-:W2:Y:S02]  /*5ff0*/  SYNCS.PHASECHK.TRANS64.TRYWAIT P0, [R0+URZ+0x80], R2 ;  /* 0x00008002000075a7 */ /* 0x000ea400080011ff */
[----:B--2---:R-:W-:Y:S05]  /*6000*/  @!P0 BRA `(.L_x_91) ;  /* 0x00000030004c8947 */ /* 0x004fea0003800000 */
.L_x_159:
[----:B------:R-:W4:Y:S01]  /*6010*/  LDC.64 R10, c[0x0][0xf10] ;  /* 0x0003c400ff0a7b82 */ /* 0x000f220000000a00 */
[----:B------:R-:W3:Y:S01]  /*6020*/  LDS.128 R16, [R16+0xf0] ;  /* 0x0000f00010107984 */ /* 0x000ee20000000c00 */
[----:B-1----:R-:W-:Y:S01]  /*6030*/  ISETP.NE.AND P1, PT, R41, 0x1, PT ;  /* 0x000000012900780c */ /* 0x002fe20003f25270 */
[----:B--2---:R-:W-:Y:S01]  /*6040*/  VIADD R0, R0, 0x90 ;  /* 0x0000009000007836 */ /* 0x004fe20000000000 */
[----:B------:R-:W-:Y:S04]  /*6050*/  ISETP.GE.AND P0, PT, R40, 0x1, PT ;  /* 0x000000012800780c */ /* 0x000fe80003f06270 */
[----:B------:R-:W1:Y:S01]  /*6060*/  LDC.64 R8, c[0x0][0xf18] ;  /* 0x0003c600ff087b82 */ /* 0x000e620000000a00 */
[----:B------:R-:W-:Y:S01]  /*6070*/  PRMT R0, RZ, 0x654, R0 ;  /* 0x00000654ff007816 */ /* 0x000fe20000000000 */
[----:B------:R-:W-:Y:S01]  /*6080*/  @!PT LDS RZ, [RZ] ;  /* 0x00000000fffff984 */ /* 0x000fe20000000800 */
[----:B------:R-:W-:Y:S01]  /*6090*/  @!PT LDS RZ, [RZ] ;  /* 0x00000000fffff984 */ /* 0x000fe20000000800 */
[----:B------:R-:W-:Y:S01]  /*60a0*/  @!PT LDS RZ, [RZ] ;  /* 0x00000000fffff984 */ /* 0x000fe20000000800 */
[----:B------:R-:W-:Y:S01]  /*60b0*/  @!PT LDS RZ, [RZ] ;  /* 0x00000000fffff984 */ /* 0x000fe20000000800 */
[----:B------:R2:W-:Y:S06]  /*60c0*/  MEMBAR.ALL.CTA ;  /* 0x0000000000007992 */ /* 0x0005ec0000008000 */
[----:B--2---:R-:W2:Y:S01]  /*60d0*/  FENCE.VIEW.ASYNC.S ;  /* 0x00000000000073c6 */ /* 0x004ea20000000000 */
[----:B------:R-:W1:Y:S08]  /*60e0*/  @!P1 LDC R12, c[0x0][0xf20] ;  /* 0x0003c800ff0c9b82 */ /* 0x000e700000000800 */
[----:B------:R-:W1:Y:S01]  /*60f0*/  @!P1 LDC R7, c[0x0][0xf0c] ;  /* 0x0003c300ff079b82 */ /* 0x000e620000000800 */
[----:B--2---:R2:W-:Y:S01]  /*6100*/  SYNCS.ARRIVE.TRANS64.RED.A1T0 RZ, [R0+URZ], RZ ;  /* 0x000000ff00ff79a7 */ /* 0x0045e200081004ff */
[----:B---3--:R-:W-:Y:S04]  /*6110*/  LOP3.LUT P4, RZ, R18, 0x1, RZ, 0xc0, !PT ;  /* 0x0000000112ff7812 */ /* 0x008fe8000788c0ff */
[----:B------:R-:W-:Y:S09]  /*6120*/  P2R R101, PR, RZ, 0x10 ;  /* 0x00000010ff657803 */ /* 0x000ff20000000000 */
[----:B------:R-:W-:Y:S02]  /*6130*/  @P4 MOV R44, R16 ;  /* 0x00000010002c4202 */ /* 0x000fe40000000f00 */
[----:B------:R-:W-:Y:S01]  /*6140*/  @P4 LOP3.LUT R43, R17, 0xffff, RZ, 0xc0, !PT ;  /* 0x0000ffff112b4812 */ /* 0x000fe200078ec0ff */
[----:B--2-4-:R-:W-:Y:S06]  /*6150*/  @!P0 BRA `(.L_x_92) ;  /* 0x0000000000a48947 */ /* 0x014fec0003800000 */
[----:B------:R-:W-:Y:S01]  /*6160*/  IMAD.HI.U32 R0, R90, R39, RZ ;  /* 0x000000275a007227 */ /* 0x000fe200078e00ff */
[----:B------:R-:W-:Y:S02]  /*6170*/  ISETP.NE.AND P0, PT, R38, 0x1, PT ;  /* 0x000000012600780c */ /* 0x000fe40003f05270 */
[----:B------:R-:W-:Y:S01]  /*6180*/  ISETP.NE.AND P2, PT, R40, 0x1, PT ;  /* 0x000000012800780c */ /* 0x000fe20003f45270 */
[----:B------:R-:W-:Y:S01]  /*6190*/  IMAD.HI.U32 R4, R91, R84, RZ ;  /* 0x000000545b047227 */ /* 0x000fe200078e00ff */
[----:B------:R-:W-:Y:S02]  /*61a0*/  SHF.R.U32.HI R0, RZ, R89, R0 ;  /* 0x00000059ff007219 */ /* 0x000fe40000011600 */
[----:B------:R-:W-:Y:S01]  /*61b0*/  ISETP.NE.AND P3, PT, R42, 0x1, PT ;  /* 0x000000012a00780c */ /* 0x000fe20003f65270 */
[----:B------:R-:W-:Y:S01]  /*61c0*/  IMAD.HI.U32 R6, R43, R39, RZ ;  /* 0x000000272b067227 */ /* 0x000fe200078e00ff */
[-C--:B------:R-:W-:Y:S02]  /*61d0*/  SHF.R.U32.HI R4, RZ, R85.reuse, R4 ;  /* 0x00000055ff047219 */ /* 0x080fe40000011604 */
        /* <DEDUP_REMOVED lines=14> */
[C---:B------:R-:W-:Y:S03]  /*62c0*/  IMAD.HI.U32 R0, R3.reuse, R36, RZ ;  /* 0x0000002403007227 */ /* 0x040fe600078e00ff */
[C---:B------:R-:W-:Y:S02]  /*62d0*/  ISETP.GE.OR P0, PT, R2.reuse, R5, P0 ;  /* 0x000000050200720c */ /* 0x040fe40000706670 */
[----:B------:R-:W-:Y:S04]  /*62e0*/  SHF.R.U32.HI R0, RZ, R37, R0 ;  /* 0x00000025ff007219 */ /* 0x000fe80000011600 */
[C---:B------:R-:W-:Y:S05]  /*62f0*/  SEL R6, R3.reuse, R0, !P2 ;  /* 0x0000000003067207 */ /* 0x040fea0005000000 */
        /* <DEDUP_REMOVED lines=14> */
[----:B------:R-:W-:Y:S07]  /*63e0*/  IMAD R43, R3, R38, R43 ;  /* 0x00000026032b7224 */ /* 0x000fee00078e022b */
.L_x_92:
[----:B------:R-:W-:Y:S01]  /*63f0*/  @!P1 IMAD.HI.U32 R0, R44, R10, RZ ;  /* 0x0000000a2c009227 */ /* 0x000fe200078e00ff */
[----:B-1----:R-:W-:Y:S01]  /*6400*/  @!P1 ISETP.NE.AND P0, PT, R8, 0x1, PT ;  /* 0x000000010800980c */ /* 0x002fe20003f05270 */
[----:B------:R-:W-:Y:S01]  /*6410*/  ULOP3.LUT UP0, URZ, UR43, 0x1b0, URZ, 0xc0, !UPT ;  /* 0x000001b02bff7892 */ /* 0x000fe2000f80c0ff */
[----:B------:R-:W-:Y:S01]  /*6420*/  @!P1 ISETP.NE.AND P2, PT, R7, 0x1, PT ;  /* 0x000000010700980c */ /* 0x000fe20003f45270 */
[----:B------:R-:W-:Y:S01]  /*6430*/  @!P1 IMAD.HI.U32 R2, R43, R9, RZ ;  /* 0x000000092b029227 */ /* 0x000fe200078e00ff */
[----:B------:R-:W-:Y:S01]  /*6440*/  @!P1 SHF.R.U32.HI R0, RZ, R11, R0 ;  /* 0x0000000bff009219 */ /* 0x000fe20000011600 */
[----:B------:R-:W-:Y:S01]  /*6450*/  USHF.L.U32 UR46, UR20, 0x7, URZ ;  /* 0x00000007142e7899 */ /* 0x000fe200080006ff */
[----:B------:R-:W-:Y:S01]  /*6460*/  R2UR UR4, R24 ;  /* 0x00000000180472ca */ /* 0x000fe200000e0000 */
[----:B------:R-:W-:Y:S01]  /*6470*/  VIADD R103, R103, 0x1 ;  /* 0x0000000167677836 */ /* 0x000fe20000000000 */
[----:B------:R-:W-:Y:S02]  /*6480*/  @!P1 SHF.R.U32.HI R2, RZ, R12, R2 ;  /* 0x0000000cff029219 */ /* 0x000fe40000011602 */
[----:B------:R-:W-:Y:S02]  /*6490*/  @!P1 SEL R3, R44, R0, !P2 ;  /* 0x000000002c039207 */ /* 0x000fe40005000000 */
[----:B------:R-:W-:Y:S02]  /*64a0*/  @!P1 SEL R2, R43, R2, !P0 ;  /* 0x000000022b029207 */ /* 0x000fe40004000000 */
[----:B------:R-:W-:Y:S03]  /*64b0*/  @P4 SHF.R.U32.HI R95, RZ, 0x10, R17 ;  /* 0x00000010ff5f4819 */ /* 0x000fe60000011611 */
[----:B------:R-:W-:Y:S02]  /*64c0*/  @!P1 IMAD.IADD R0, R2, 0x1, -R3 ;  /* 0x0000000102009824 */ /* 0x000fe400078e0a03 */
[----:B------:R-:W-:Y:S01]  /*64d0*/  @!P1 IMAD.IADD R2, R3, 0x1, -R2 ;  /* 0x0000000103029824 */ /* 0x000fe200078e0a02 */
[----:B------:R-:W-:Y:S01]  /*64e0*/  USHF.L.U32 UR45, UR4, 0x6, URZ ;  /* 0x00000006042d7899 */ /* 0x000fe200080006ff */
[----:B------:R-:W-:Y:S02]  /*64f0*/  @!P1 IMAD R44, R0, R7, R44 ;  /* 0x00000007002c9224 */ /* 0x000fe400078e022c */
[----:B------:R-:W-:Y:S01]  /*6500*/  @!P1 IMAD R43, R2, R8, R43 ;  /* 0x00000008022b9224 */ /* 0x000fe200078e022b */
[----:B------:R-:W-:Y:S08]  /*6510*/  BRA.U !UP0, `(.L_x_93) ;  /* 0x00000001087c7547 */ /* 0x000ff0000b800000 */
[----:B------:R-:W1:Y:S01]  /*6520*/  LDCU.64 UR8, c[0x4][0x80] ;  /* 0x01001000ff0877ac */ /* 0x000e620008000a00 */
[----:B------:R-:W-:Y:S01]  /*6530*/  MOV R2, 0x0 ;  /* 0x0000000000027802 */ /* 0x000fe20000000f00 */
[----:B------:R-:W-:Y:S02]  /*6540*/  HFMA2 R12, -RZ, RZ, 0, 5.9604644775390625e-08 ;  /* 0x00000001ff0c7431 */ /* 0x000fe400000001ff */
[----:B------:R-:W-:Y:S01]  /*6550*/  IMAD.MOV.U32 R8, RZ, RZ, 0x70 ;  /* 0x00000070ff087424 */ /* 0x000fe200078e00ff */
[----:B------:R2:W3:Y:S01]  /*6560*/  LDC.64 R14, c[0x4][R2] ;  /* 0x01000000020e7b82 */ /* 0x0004e20000000a00 */
[----:B------:R-:W4:Y:S01]  /*6570*/  LDCU.64 UR6, c[0x4][0x88] ;  /* 0x01001100ff0677ac */ /* 0x000f220008000a00 */
[----:B------:R-:W-:Y:S01]  /*6580*/  IMAD.MOV.U32 R13, RZ, RZ, RZ ;  /* 0x000000ffff0d7224 */ /* 0x000fe200078e00ff */
[----:B------:R-:W2:Y:S01]  /*6590*/  LDCU.64 UR4, c[0x4][0x8] ;  /* 0x01000100ff0477ac */ /* 0x000ea20008000a00 */
[----:B-1----:R-:W-:Y:S01]  /*65a0*/  MOV R5, UR9 ;  /* 0x0000000900057c02 */ /* 0x002fe20008000f00 */
[----:B------:R-:W-:Y:S01]  /*65b0*/  IMAD.U32 R4, RZ, RZ, UR8 ;  /* 0x00000008ff047e24 */ /* 0x000fe2000f8e00ff */
[----:B----4-:R-:W-:Y:S01]  /*65c0*/  MOV R7, UR7 ;  /* 0x0000000700077c02 */ /* 0x010fe20008000f00 */
[----:B------:R-:W-:Y:S01]  /*65d0*/  IMAD.U32 R6, RZ, RZ, UR6 ;  /* 0x00000006ff067e24 */ /* 0x000fe2000f8e00ff */
[----:B--2---:R-:W-:Y:S01]  /*65e0*/  MOV R11, UR5 ;  /* 0x00000005000b7c02 */ /* 0x004fe20008000f00 */
[----:B------:R-:W-:Y:S02]  /*65f0*/  IMAD.U32 R10, RZ, RZ, UR4 ;  /* 0x00000004ff0a7e24 */ /* 0x000fe4000f8e00ff */
[----:B------:R-:W-:Y:S07]  /*6600*/  LEPC R20, `(.L_x_94) ;  /* 0x000000001014794e */ /* 0x000fee0000000000 */
[----:B---3-5:R-:W-:Y:S05]  /*6610*/  CALL.ABS.NOINC R14 ;  /* 0x000000000e007343 */ /* 0x028fea0003c00000 */
.L_x_94:
[----:B------:R-:W1:Y:S01]  /*6620*/  LDCU.64 UR8, c[0x4][0x80] ;  /* 0x01001000ff0877ac */ /* 0x000e620008000a00 */
[----:B------:R-:W2:Y:S01]  /*6630*/  LDC.64 R2, c[0x4][R2] ;  /* 0x0100000002027b82 */ /* 0x000ea20000000a00 */
[----:B------:R-:W-:Y:S02]  /*6640*/  HFMA2 R12, -RZ, RZ, 0, 5.9604644775390625e-08 ;  /* 0x00000001ff0c7431 */ /* 0x000fe400000001ff */
[----:B------:R-:W-:Y:S02]  /*6650*/  IMAD.MOV.U32 R8, RZ, RZ, 0x70 ;  /* 0x00000070ff087424 */ /* 0x000fe400078e00ff */
[----:B------:R-:W-:Y:S01]  /*6660*/  IMAD.MOV.U32 R13, RZ, RZ, RZ ;  /* 0x000000ffff0d7224 */ /* 0x000fe200078e00ff */
[----:B------:R-:W3:Y:S01]  /*6670*/  LDCU.64 UR6, c[0x4][0x88] ;  /* 0x01001100ff0677ac */ /* 0x000ee20008000a00 */
[----:B------:R-:W4:Y:S01]  /*6680*/  LDCU.64 UR4, c[0x4][0x8] ;  /* 0x01000100ff0477ac */ /* 0x000f220008000a00 */
[----:B-1----:R-:W-:Y:S02]  /*6690*/  MOV R4, UR8 ;  /* 0x0000000800047c02 */ /* 0x002fe40008000f00 */
[----:B------:R-:W-:Y:S02]  /*66a0*/  MOV R5, UR9 ;  /* 0x0000000900057c02 */ /* 0x000fe40008000f00 */
[----:B---3--:R-:W-:Y:S01]  /*66b0*/  MOV R7, UR7 ;  /* 0x0000000700077c02 */ /* 0x008fe20008000f00 */
[----:B------:R-:W-:Y:S01]  /*66c0*/  IMAD.U32 R6, RZ, RZ, UR6 ;  /* 0x00000006ff067e24 */ /* 0x000fe2000f8e00ff */
[----:B----4-:R-:W-:Y:S01]  /*66d0*/  MOV R11, UR5 ;  /* 0x00000005000b7c02 */ /* 0x010fe20008000f00 */
[----:B------:R-:W-:Y:S02]  /*66e0*/  IMAD.U32 R10, RZ, RZ, UR4 ;  /* 0x00000004ff0a7e24 */ /* 0x000fe4000f8e00ff */
[----:B------:R-:W-:Y:S07]  /*66f0*/  LEPC R20, `(.L_x_93) ;  /* 0x000000001014794e */ /* 0x000fee0000000000 */
[----:B--2---:R-:W-:Y:S05]  /*6700*/  CALL.ABS.NOINC R2 ;  /* 0x0000000002007343 */ /* 0x004fea0003c00000 */
.L_x_93:
[----:B------:R-:W-:Y:S01]  /*6710*/  ISETP.NE.U32.AND P4, PT, R82, RZ, PT ;  /* 0x000000ff5200720c */ /* 0x000fe20003f85070 */
[----:B------:R-:W-:Y:S01]  /*6720*/  UISETP.NE.AND UP2, UPT, UR53, URZ, UPT ;  /* 0x000000ff3500728c */ /* 0x000fe2000bf45270 */
[----:B------:R-:W-:Y:S01]  /*6730*/  ISETP.NE.U32.AND P2, PT, RZ, UR48, PT ;  /* 0x00000030ff007c0c */ /* 0x000fe2000bf45070 */
[----:B------:R-:W-:Y:S01]  /*6740*/  UISETP.NE.U32.AND UP1, UPT, UR50, URZ, UPT ;  /* 0x000000ff3200728c */ /* 0x000fe2000bf25070 */
[----:B------:R-:W-:Y:S01]  /*6750*/  ISETP.NE.AND.EX P4, PT, R83, RZ, PT, P4 ;  /* 0x000000ff5300720c */ /* 0x000fe20003f85340 */
[----:B------:R-:W-:Y:S01]  /*6760*/  UPLOP3.LUT UP0, UPT, UPT, UPT, UPT, 0x40, 0x4 ;  /* 0x000000000004789c */ /* 0x000fe20003f0e870 */
[----:B------:R-:W-:Y:S01]  /*6770*/  ISETP.NE.AND.EX P2, PT, RZ, UR49, PT, P2 ;  /* 0x00000031ff007c0c */ /* 0x000fe2000bf45320 */
[----:B------:R-:W-:Y:S01]  /*6780*/  UISETP.NE.AND.EX UP1, UPT, UR51, URZ, UPT, UP1 ;  /* 0x000000ff3300728c */ /* 0x000fe2000bf25310 */
[----:B------:R-:W-:Y:S04]  /*6790*/  PLOP3.LUT P1, PT, PT, PT, UP2, 0x80, 0x8 ;  /* 0x000000000008781c */ /* 0x000fe80003f2f028 */
[----:B------:R-:W-:Y:S06]  /*67a0*/  @UP2 UPLOP3.LUT UP0, UPT, UPT, UPT, UP1, 0x80, 0x8 ;  /* 0x000000000008289c */ /* 0x000fec0003f0f010 */
[----:B------:R-:W-:Y:S01]  /*67b0*/  PLOP3.LUT P0, PT, PT, PT, UP0, 0x80, 0x8 ;  /* 0x000000000008781c */ /* 0x000fe20003f0f008 */
[----:B------:R-:W-:Y:S01]  /*67c0*/  @!UPT UIADD3 URZ, UPT, UPT, URZ, URZ, URZ ;  /* 0x000000fffffff290 */ /* 0x000fe2000fffe0ff */
[----:B------:R-:W-:Y:S11]  /*67d0*/  BRA.U !UP1, `(.L_x_95) ;  /* 0x0000000109387547 */ /* 0x000ff6000b800000 */
[----:B------:R-:W-:Y:S01]  /*67e0*/  UISETP.NE.U32.AND UP0, UPT, UR48, URZ, UPT ;  /* 0x000000ff3000728c */ /* 0x000fe2000bf05070 */
[----:B------:R-:W-:Y:S02]  /*67f0*/  HFMA2 R0, -RZ, RZ, 0, 5.9604644775390625e-08 ;  /* 0x00000001ff007431 */ /* 0x000fe400000001ff */
[----:B------:R-:W-:Y:S01]  /*6800*/  IMAD.MOV.U32 R88, RZ, RZ, 0x1 ;  /* 0x00000001ff587424 */ /* 0x000fe200078e00ff */
[----:B------:R-:W-:Y:S06]  /*6810*/  UISETP.NE.AND.EX UP0, UPT, UR49, URZ, UPT, UP0 ;  /* 0x000000ff3100728c */ /* 0x000fec000bf05300 */
[----:B------:R-:W-:Y:S05]  /*6820*/  PLOP3.LUT P3, PT, PT, PT, UP0, 0x80, 0x8 ;  /* 0x000000000008781c */ /* 0x000fea0003f6f008 */
[----:B------:R-:W1:Y:S01]  /*6830*/  @UP0 LDCU.64 UR4, c[0x0][0xc88] ;  /* 0x00019100ff0407ac */ /* 0x000e620008000a00 */
[----:B------:R-:W-:Y:S07]  /*6840*/  @UP0 UIMAD UR6, UR52, UR50, URZ ;  /* 0x00000032340602a4 */ /* 0x000fee000f8e02ff */
[----:B------:R-:W-:Y:S01]  /*6850*/  @!P3 PRMT R88, R0, 0x7610, R88 ;  /* 0x000076100058b816 */ /* 0x000fe20000000058 */
[----:B-1----:R-:W-:Y:S06]  /*6860*/  @UP0 UIMAD.WIDE UR4, UR6, 0x4, UR4 ;  /* 0x00000004060408a5 */ /* 0x002fec000f8e0204 */
[----:B------:R-:W-:Y:S01]  /*6870*/  IMAD.U32 R2, RZ, RZ, UR4 ;  /* 0x00000004ff027e24 */ /* 0x000fe2000f8e00ff */
[----:B------:R-:W-:Y:S04]  /*6880*/  MOV R3, UR5 ;  /* 0x0000000500037c02 */ /* 0x000fe80008000f00 */
[----:B------:R-:W1:Y:S01]  /*6890*/  @!UP0 LDCU UR4, c[0x0][0xc80] ;  /* 0x00019000ff0487ac */ /* 0x000e620008000800 */
[----:B-----5:R2:W5:Y:S02]  /*68a0*/  @P3 LDG.E R49, desc[UR56][R2.64] ;  /* 0x0000003802313981 */ /* 0x020564000c1e1900 */
[----:B-12---:R-:W-:Y:S02]  /*68b0*/  @!P3 IMAD.U32 R49, RZ, RZ, UR4 ;  /* 0x00000004ff31be24 */ /* 0x006fe4000f8e00ff */
.L_x_95:
[----:B------:R-:W-:Y:S05]  /*68c0*/  @!P4 BRA `(.L_x_96) ;  /* 0x000000000020c947 */ /* 0x000fea0003800000 */
[----:B------:R-:W-:Y:S04]  /*68d0*/  ISETP.NE.U32.AND P3, PT, R80, RZ, PT ;  /* 0x000000ff5000720c */ /* 0x000fe80003f65070 */
[----:B------:R-:W-:Y:S11]  /*68e0*/  ISETP.NE.AND.EX P3, PT, R81, RZ, PT, P3 ;  /* 0x000000ff5100720c */ /* 0x000ff60003f65330 */
[----:B------:R-:W-:Y:S02]  /*68f0*/  @!UPT UIADD3 URZ, UPT, UPT, URZ, URZ, URZ ;  /* 0x000000fffffff290 */ /* 0x000fe4000fffe0ff */
[----:B------:R-:W1:Y:S01]  /*6900*/  @P3 LDC.64 R2, c[0x0][0xca8] ;  /* 0x00032a00ff023b82 */ /* 0x000e620000000a00 */
[----:B------:R-:W-:Y:S04]  /*6910*/  @P3 IMAD R0, R82, UR52, RZ ;  /* 0x0000003452003c24 */ /* 0x000fe8000f8e02ff */
[----:B-1----:R-:W-:Y:S05]  /*6920*/  @P3 IMAD.WIDE R2, R0, 0x4, R2 ;  /* 0x0000000400023825 */ /* 0x002fea00078e0202 */
[----:B-----5:R1:W5:Y:S02]  /*6930*/  @P3 LDG.E R47, desc[UR56][R2.64] ;  /* 0x00000038022f3981 */ /* 0x020364000c1e1900 */
[----:B-1----:R-:W2:Y:S02]  /*6940*/  @!P3 LDC R47, c[0x0][0xca0] ;  /* 0x00032800ff2fbb82 */ /* 0x002ea40000000800 */
.L_x_96:
[----:B-----5:R-:W-:Y:S01]  /*6950*/  FSETP.NEU.AND P3, PT, R49, RZ, PT ;  /* 0x000000ff3100720b */ /* 0x020fe20003f6d000 */
[----:B------:R-:W-:Y:S01]  /*6960*/  ULOP3.LUT UR4, UR42, 0x1, URZ, 0x3c, !UPT ;  /* 0x000000012a047892 */ /* 0x000fe2000f8e3cff */
[----:B------:R-:W-:Y:S01]  /*6970*/  SEL R4, RZ, 0xffffffff, P2 ;  /* 0xffffffffff047807 */ /* 0x000fe20001000000 */
[----:B------:R-:W-:Y:S01]  /*6980*/  IMAD.U32 R72, RZ, RZ, UR36 ;  /* 0x00000024ff487e24 */ /* 0x000fe2000f8e00ff */
[----:B------:R-:W-:Y:S01]  /*6990*/  @P1 LOP3.LUT P2, RZ, R88, 0xff, RZ, 0xc0, !PT ;  /* 0x000000ff58ff1812 */ /* 0x000fe2000784c0ff */
[----:B------:R-:W-:Y:S01]  /*69a0*/  IMAD.SHL.U32 R106, R94, 0x10, RZ ;  /* 0x000000105e6a7824 */ /* 0x000fe200078e00ff */
[----:B------:R-:W-:Y:S01]  /*69b0*/  @P1 SEL R0, RZ, 0xffffffff, P3 ;  /* 0xffffffffff001807 */ /* 0x000fe20001800000 */
[----:B------:R-:W-:Y:S01]  /*69c0*/  IMAD.U32 R107, RZ, RZ, UR4 ;  /* 0x00000004ff6b7e24 */ /* 0x000fe2000f8e00ff */
[----:B------:R-:W-:Y:S01]  /*69d0*/  LEA R73, R45, UR37, 0x3 ;  /* 0x000000252d497c11 */ /* 0x000fe2000f8e18ff */
[----:B------:R-:W-:Y:S01]  /*69e0*/  IMAD.SHL.U32 R72, R72, 0x2000, RZ ;  /* 0x0000200048487824 */ /* 0x000fe200078e00ff */
[----:B------:R-:W-:Y:S01]  /*69f0*/  @P0 SEL R0, R4, R0, !P2 ;  /* 0x0000000004000207 */ /* 0x000fe20005000000 */
[----:B------:R-:W-:Y:S01]  /*6a00*/  IMAD.SHL.U32 R105, R93, 0x10, RZ ;  /* 0x000000105d697824 */ /* 0x000fe200078e00ff */
[----:B------:R-:W-:Y:S01]  /*6a10*/  PLOP3.LUT P2, PT, PT, PT, UP1, 0x80, 0x8 ;  /* 0x000000000008781c */ /* 0x000fe20003f4f018 */
[----:B------:R-:W-:Y:S01]  /*6a20*/  IMAD.IADD R67, R99, 0x1, R72 ;  /* 0x0000000163437824 */ /* 0x000fe200078e0248 */
[----:B------:R-:W-:Y:S01]  /*6a30*/  @P1 LOP3.LUT R0, R0, 0x1, RZ, 0xc0, !PT ;  /* 0x0000000100001812 */ /* 0x000fe200078ec0ff */
[----:B------:R-:W-:Y:S01]  /*6a40*/  BSSY B1, `(.L_x_97) ;  /* 0x0000039000017945 */ /* 0x000fe20003800000 */
[----:B------:R-:W-:Y:S01]  /*6a50*/  LOP3.LUT P4, R102, R88, 0xff, RZ, 0xc0, !PT ;  /* 0x000000ff58667812 */ /* 0x000fe2000788c0ff */
[----:B------:R-:W-:Y:S01]  /*6a60*/  IMAD.IADD R66, R67, 0x1, R106 ;  /* 0x0000000143427824 */ /* 0x000fe200078e026a */
[----:B------:R-:W-:Y:S01]  /*6a70*/  ISETP.NE.U32.OR P5, PT, R0, 0x1, !P1 ;  /* 0x000000010000780c */ /* 0x000fe20004fa5470 */
[----:B------:R-:W-:Y:S01]  /*6a80*/  IMAD.U32 R0, RZ, RZ, UR36 ;  /* 0x00000024ff007e24 */ /* 0x000fe2000f8e00ff */
[----:B------:R-:W-:Y:S01]  /*6a90*/  SEL R3, RZ, 0xffffffff, P3 ;  /* 0xffffffffff037807 */ /* 0x000fe20001800000 */
[----:B------:R-:W-:Y:S01]  /*6aa0*/  IMAD.MOV.U32 R75, RZ, RZ, 0x1 ;  /* 0x00000001ff4b7424 */ /* 0x000fe200078e00ff */
[----:B------:R-:W-:Y:S01]  /*6ab0*/  P2R R104, PR, RZ, 0x20 ;  /* 0x00000020ff687803 */ /* 0x000fe20000000000 */
[----:B------:R-:W-:Y:S01]  /*6ac0*/  IMAD R48, R45, 0x40, R46 ;  /* 0x000000402d307824 */ /* 0x000fe200078e022e */
[----:B------:R-:W-:Y:S01]  /*6ad0*/  LEA R0, R0, UR37, 0x3 ;  /* 0x0000002500007c11 */ /* 0x000fe2000f8e18ff */
[----:B------:R-:W-:Y:S01]  /*6ae0*/  IMAD.U32 R74, RZ, RZ, UR36 ;  /* 0x00000024ff4a7e24 */ /* 0x000fe2000f8e00ff */
[----:B------:R-:W-:Y:S02]  /*6af0*/  @P2 SEL R3, R4, R3, !P4 ;  /* 0x0000000304032207 */ /* 0x000fe40006000000 */
[----:B------:R-:W-:Y:S02]  /*6b00*/  CS2R R78, SRZ ;  /* 0x00000000004e7805 */ /* 0x000fe4000001ff00 */
[----:B------:R-:W-:Y:S02]  /*6b10*/  CS2R R76, SRZ ;  /* 0x00000000004c7805 */ /* 0x000fe4000001ff00 */
[----:B------:R-:W-:Y:S02]  /*6b20*/  CS2R R70, SRZ ;  /* 0x0000000000467805 */ /* 0x000fe4000001ff00 */
[----:B------:R-:W-:Y:S02]  /*6b30*/  LOP3.LUT R3, R3, 0x1, RZ, 0xc0, !PT ;  /* 0x0000000103037812 */ /* 0x000fe400078ec0ff */
[----:B------:R-:W-:Y:S02]  /*6b40*/  CS2R R68, SRZ ;  /* 0x0000000000447805 */ /* 0x000fe4000001ff00 */
[----:B------:R-:W-:Y:S02]  /*6b50*/  @P5 SHF.L.U32 R2, R107, 0x1f, RZ ;  /* 0x0000001f6b025819 */ /* 0x000fe400000006ff */
[----:B------:R-:W-:Y:S02]  /*6b60*/  CS2R R62, SRZ ;  /* 0x00000000003e7805 */ /* 0x000fe4000001ff00 */
[----:B------:R-:W-:Y:S02]  /*6b70*/  ISETP.NE.U32.AND P2, PT, R3, 0x1, PT ;  /* 0x000000010300780c */ /* 0x000fe40003f45070 */
[----:B------:R-:W-:Y:S01]  /*6b80*/  CS2R R60, SRZ ;  /* 0x00000000003c7805 */ /* 0x000fe2000001ff00 */
[----:B------:R1:W3:Y:S01]  /*6b90*/  @P5 SYNCS.PHASECHK.TRANS64.TRYWAIT P1, [R0+URZ+0x40], R2 ;  /* 0x00004002000055a7 */ /* 0x0002e200080211ff */
[----:B------:R-:W-:Y:S02]  /*6ba0*/  CS2R R58, SRZ ;  /* 0x00000000003a7805 */ /* 0x000fe4000001ff00 */
[----:B------:R-:W-:Y:S02]  /*6bb0*/  P2R R108, PR, RZ, 0x4 ;  /* 0x00000004ff6c7803 */ /* 0x000fe40000000000 */
[----:B------:R-:W-:Y:S01]  /*6bc0*/  CS2R R56, SRZ ;  /* 0x0000000000387805 */ /* 0x000fe2000001ff00 */
[----:B------:R-:W-:Y:S02]  /*6bd0*/  IMAD.IADD R65, R67, 0x1, R105 ;  /* 0x0000000143417824 */ /* 0x000fe400078e0269 */
[----:B------:R-:W-:Y:S01]  /*6be0*/  IMAD.IADD R64, R98, 0x1, R66 ;  /* 0x0000000162407824 */ /* 0x000fe200078e0242 */
[----:B-1----:R-:W-:Y:S04]  /*6bf0*/  SHF.L.U32 R2, R97, 0x1f, RZ ;  /* 0x0000001f61027819 */ /* 0x002fe800000006ff */
[----:B------:R1:W4:Y:S01]  /*6c00*/  SYNCS.PHASECHK.TRANS64.TRYWAIT P0, [R73+URZ+0xa0], R2 ;  /* 0x0000a002490075a7 */ /* 0x00032200080011ff */
[----:B---3--:R-:W-:Y:S01]  /*6c10*/  @P5 SEL R75, RZ, 0x1, !P1 ;  /* 0x00000001ff4b5807 */ /* 0x008fe20004800000 */
[----:B-1----:R-:W-:Y:S06]  /*6c20*/  @!P5 BRA `(.L_x_98) ;  /* 0x000000000068d947 */ /* 0x002fec0003800000 */
[----:B------:R-:W-:Y:S01]  /*6c30*/  ISETP.NE.AND P1, PT, R75, RZ, PT ;  /* 0x000000ff4b00720c */ /* 0x000fe20003f25270 */
[----:B------:R-:W-:Y:S01]  /*6c40*/  BSSY B0, `(.L_x_99) ;  /* 0x000000d000007945 */ /* 0x000fe20003800000 */
[----:B------:R-:W-:Y:S02]  /*6c50*/  CS2R R58, SRZ ;  /* 0x00000000003a7805 */ /* 0x000fe4000001ff00 */
[----:B------:R-:W-:Y:S02]  /*6c60*/  CS2R R56, SRZ ;  /* 0x0000000000387805 */ /* 0x000fe4000001ff00 */
[----:B------:R-:W-:Y:S02]  /*6c70*/  CS2R R62, SRZ ;  /* 0x00000000003e7805 */ /* 0x000fe4000001ff00 */
[----:B------:R-:W-:Y:S02]  /*6c80*/  CS2R R60, SRZ ;  /* 0x00000000003c7805 */ /* 0x000fe4000001ff00 */
[----:B------:R-:W-:Y:S02]  /*6c90*/  CS2R R70, SRZ ;  /* 0x0000000000467805 */ /* 0x000fe4000001ff00 */
[----:B------:R-:W-:Y:S02]  /*6ca0*/  CS2R R68, SRZ ;  /* 0x0000000000447805 */ /* 0x000fe4000001ff00 */
[----:B------:R-:W-:Y:S02]  /*6cb0*/  CS2R R78, SRZ ;  /* 0x00000000004e7805 */ /* 0x000fe4000001ff00 */
[----:B------:R-:W-:Y:S01]  /*6cc0*/  CS2R R76, SRZ ;  /* 0x00000000004c7805 */ /* 0x000fe2000001ff00 */
[----:B------:R-:W-:Y:S06]  /*6cd0*/  @P1 BRA `(.L_x_100) ;  /* 0x00000000000c1947 */ /* 0x000fec0003800000 */
[----:B------:R-:W-:Y:S04]  /*6ce0*/  SHF.L.U32 R3, R107, 0x1f, RZ ;  /* 0x0000001f6b037819 */ /* 0x000fe800000006ff */
[----:B------:R-:W1:Y:S02]  /*6cf0*/  SYNCS.PHASECHK.TRANS64.TRYWAIT P1, [R0+URZ+0x40], R3 ;  /* 0x00004003000075a7 */ /* 0x000e6400080211ff */
[----:B-1----:R-:W-:Y:S05]  /*6d00*/  @!P1 BRA `(.L_x_101) ;  /* 0x0000002400209947 */ /* 0x002fea0003800000 */
.L_x_100:
[----:B------:R-:W-:Y:S05]  /*6d10*/  BSYNC B0 ;  /* 0x0000000000007941 */ /* 0x000fea0003800000 */
.L_x_99:
[----:B------:R-:W-:Y:S01]  /*6d20*/  ISETP.NE.AND P1, PT, R108, RZ, PT ;  /* 0x000000ff6c00720c */ /* 0x000fe20003f25270 */
[----:B------:R-:W-:Y:S04]  /*6d30*/  UIADD3 UR4, UPT, UPT, UR36, 0x1, URZ ;  /* 0x0000000124047890 */ /* 0x000fe8000fffe0ff */
[----:B------:R-:W-:Y:S04]  /*6d40*/  UISETP.NE.AND UP0, UPT, UR4, 0x3, UPT ;  /* 0x000000030400788c */ /* 0x000fe8000bf05270 */
[----:B------:R-:W-:Y:S02]  /*6d50*/  USEL UR5, URZ, 0x1, UP0 ;  /* 0x00000001ff057887 */ /* 0x000fe40008000000 */
[----:B------:R-:W-:Y:S02]  /*6d60*/  USEL UR4, UR4, URZ, UP0 ;  /* 0x000000ff04047287 */ /* 0x000fe40008000000 */
[----:B------:R3:W1:Y:S02]  /*6d70*/  @P1 LDS.128 R56, [R67] ;  /* 0x0000000043381984 */ /* 0x0006640000000c00 */
[----:B------:R-:W-:Y:S02]  /*6d80*/  LOP3.LUT R107, R107, UR5, RZ, 0x3c, !PT ;  /* 0x000000056b6b7c12 */ /* 0x000fe4000f8e3cff */
[----:B------:R3:W1:Y:S01]  /*6d90*/  @P1 LDS.128 R60, [R66+0x10] ;  /* 0x00001000423c1984 */ /* 0x0006620000000c00 */
[----:B------:R-:W-:Y:S03]  /*6da0*/  IMAD.U32 R74, RZ, RZ, UR4 ;  /* 0x00000004ff4a7e24 */ /* 0x000fe6000f8e00ff */
[----:B------:R3:W1:Y:S04]  /*6db0*/  @P1 LDS.128 R68, [R65+0x20] ;  /* 0x0000200041441984 */ /* 0x0006680000000c00 */
[----:B------:R3:W1:Y:S02]  /*6dc0*/  @P1 LDS.128 R76, [R64+0x10] ;  /* 0x00001000404c1984 */ /* 0x0006640000000c00 */
.L_x_98:
[----:B------:R-:W-:Y:S05]  /*6dd0*/  BSYNC B1 ;  /* 0x0000000000017941 */ /* 0x000fea0003800000 */
.L_x_97:
[----:B-1----:R-:W-:Y:S04]  /*6de0*/  SHF.R.U32.HI R0, RZ, 0x15, R48 ;  /* 0x00000015ff007819 */ /* 0x002fe80000011630 */
[----:B------:R-:W-:Y:S01]  /*6df0*/  LOP3.LUT P1, RZ, R0, 0x3, R92, 0x48, !PT ;  /* 0x0000000300ff7812 */ /* 0x000fe2000782485c */
[----:B------:R-:W-:Y:S01]  /*6e00*/  @!UPT UIADD3 URZ, UPT, UPT, URZ, URZ, URZ ;  /* 0x000000fffffff290 */ /* 0x000fe2000fffe0ff */
[----:B----4-:R-:W-:Y:S11]  /*6e10*/  @P0 BRA `(.L_x_102) ;  /* 0x0000000000080947 */ /* 0x010ff60003800000 */
[----:B------:R-:W1:Y:S02]  /*6e20*/  SYNCS.PHASECHK.TRANS64.TRYWAIT P0, [R73+URZ+0xa0], R2 ;  /* 0x0000a002490075a7 */ /* 0x000e6400080011ff */
[----:B-1----:R-:W-:Y:S05]  /*6e30*/  @!P0 BRA `(.L_x_103) ;  /* 0x0000002000e88947 */ /* 0x002fea0003800000 */
.L_x_102:
[----:B------:R-:W-:Y:S05]  /*6e40*/  @!P1 BRA `(.L_x_104) ;  /* 0x0000000000409947 */ /* 0x000fea0003800000 */
[----:B------:R-:W4:Y:S01]  /*6e50*/  LDCU.64 UR8, c[0x4][0x70] ;  /* 0x01000e00ff0877ac */ /* 0x000f220008000a00 */
[----:B------:R-:W-:Y:S01]  /*6e60*/  MOV R3, 0x0 ;  /* 0x0000000000037802 */ /* 0x000fe20000000f00 */
[----:B------:R-:W-:Y:S02]  /*6e70*/  HFMA2 R12, -RZ, RZ, 0, 5.9604644775390625e-08 ;  /* 0x00000001ff0c7431 */ /* 0x000fe400000001ff */
[----:B------:R-:W-:Y:S02]  /*6e80*/  IMAD.MOV.U32 R8, RZ, RZ, 0x192 ;  /* 0x00000192ff087424 */ /* 0x000fe400078e00ff */
[----:B------:R-:W-:Y:S01]  /*6e90*/  IMAD.MOV.U32 R13, RZ, RZ, RZ ;  /* 0x000000ffff0d7224 */ /* 0x000fe200078e00ff */
[----:B------:R-:W5:Y:S01]  /*6ea0*/  LDCU.64 UR6, c[0x4][0x78] ;  /* 0x01000f00ff0677ac */ /* 0x000f620008000a00 */
[----:B-1----:R-:W1:Y:S01]  /*6eb0*/  LDC.64 R2, c[0x4][R3] ;  /* 0x0100000003027b82 */ /* 0x002e620000000a00 */
[----:B------:R-:W2:Y:S01]  /*6ec0*/  LDCU.64 UR4, c[0x4][0x10] ;  /* 0x01000200ff0477ac */ /* 0x000ea20008000a00 */
[----:B----4-:R-:W-:Y:S01]  /*6ed0*/  MOV R5, UR9 ;  /* 0x0000000900057c02 */ /* 0x010fe20008000f00 */
[----:B------:R-:W-:Y:S01]  /*6ee0*/  IMAD.U32 R4, RZ, RZ, UR8 ;  /* 0x00000008ff047e24 */ /* 0x000fe2000f8e00ff */
[----:B-----5:R-:W-:Y:S01]  /*6ef0*/  MOV R7, UR7 ;  /* 0x0000000700077c02 */ /* 0x020fe20008000f00 */
[----:B------:R-:W-:Y:S01]  /*6f00*/  IMAD.U32 R6, RZ, RZ, UR6 ;  /* 0x00000006ff067e24 */ /* 0x000fe2000f8e00ff */
[----:B--2---:R-:W-:Y:S01]  /*6f10*/  MOV R11, UR5 ;  /* 0x00000005000b7c02 */ /* 0x004fe20008000f00 */
[----:B------:R-:W-:Y:S02]  /*6f20*/  IMAD.U32 R10, RZ, RZ, UR4 ;  /* 0x00000004ff0a7e24 */ /* 0x000fe4000f8e00ff */
[----:B------:R-:W-:Y:S07]  /*6f30*/  LEPC R20, `(.L_x_104) ;  /* 0x000000001014794e */ /* 0x000fee0000000000 */
[----:B-1-3--:R-:W-:Y:S05]  /*6f40*/  CALL.ABS.NOINC R2 ;  /* 0x0000000002007343 */ /* 0x00afea0003c00000 */
.L_x_104:
[----:B------:R-:W-:Y:S01]  /*6f50*/  SHF.L.U32 R50, R56, 0x10, RZ ;  /* 0x0000001038327819 */ /* 0x000fe200000006ff */
[----:B------:R-:W-:Y:S05]  /*6f60*/  WARPSYNC.ALL ;  /* 0x0000000000007948 */ /* 0x000fea0003800000 */
[----:B------:R-:W-:Y:S01]  /*6f70*/  R2UR UR4, R48 ;  /* 0x00000000300472ca */ /* 0x000fe200000e0000 */
[----:B------:R-:W-:Y:S01]  /*6f80*/  BSSY.RECONVERGENT B0, `(.L_x_105) ;  /* 0x0000085000007945 */ /* 0x000fe20003800200 */
[----:B------:R-:W-:Y:S02]  /*6f90*/  LOP3.LUT R51, R56, 0xffff0000, RZ, 0xc0, !PT ;  /* 0xffff000038337812 */ /* 0x000fe400078ec0ff */
[----:B------:R-:W-:Y:S02]  /*6fa0*/  SHF.L.U32 R52, R57, 0x10, RZ ;  /* 0x0000001039347819 */ /* 0x000fe400000006ff */
[----:B------:R-:W-:Y:S07]  /*6fb0*/  ISETP.NE.AND P0, PT, R100, RZ, PT ;  /* 0x000000ff6400720c */ /* 0x000fee0003f05270 */
[----:B------:R-:W2:Y:S02]  /*6fc0*/  LDTM.x32 R4, tmem[UR4] ;  /* 0x00000004000479ee */ /* 0x000ea400082c0000 */
[C---:B--2---:R-:W-:Y:S01]  /*6fd0*/  FMUL R0, R47.reuse, R4 ;  /* 0x000000042f007220 */ /* 0x044fe20000400000 */
[C---:B-1----:R-:W-:Y:S01]  /*6fe0*/  FMUL R2, R47.reuse, R5 ;  /* 0x000000052f027220 */ /* 0x042fe20000400000 */
[C---:B------:R-:W-:Y:S01]  /*6ff0*/  FMUL R4, R47.reuse, R8 ;  /* 0x000000082f047220 */ /* 0x040fe20000400000 */
[C---:B------:R-:W-:Y:S01]  /*7000*/  FMUL R3, R47.reuse, R6 ;  /* 0x000000062f037220 */ /* 0x040fe20000400000 */
[C---:B------:R-:W-:Y:S01]  /*7010*/  FMUL R5, R47.reuse, R9 ;  /* 0x000000092f057220 */ /* 0x040fe20000400000 */
[C---:B------:R-:W-:Y:S01]  /*7020*/  FMUL R8, R47.reuse, R12 ;  /* 0x0000000c2f087220 */ /* 0x040fe20000400000 */
[C---:B------:R-:W-:Y:S01]  /*7030*/  FMUL R6, R47.reuse, R10 ;  /* 0x0000000a2f067220 */ /* 0x040fe20000400000 */
[C---:B------:R-:W-:Y:S01]  /*7040*/  FMUL R9, R47.reuse, R13 ;  /* 0x0000000d2f097220 */ /* 0x040fe20000400000 */
[----:B------:R-:W-:Y:S01]  /*7050*/  FMUL R12, R47, R16 ;  /* 0x000000102f0c7220 */ /* 0x000fe20000400000 */
[----:B------:R-:W-:Y:S01]  /*7060*/  FFMA R0, R49, R50, R0 ;  /* 0x0000003231007223 */ /* 0x000fe20000000000 */
[C---:B------:R-:W-:Y:S01]  /*7070*/  FMUL R10, R47.reuse, R14 ;  /* 0x0000000e2f0a7220 */ /* 0x040fe20000400000 */
[C---:B------:R-:W-:Y:S01]  /*7080*/  FMUL R13, R47.reuse, R17 ;  /* 0x000000112f0d7220 */ /* 0x040fe20000400000 */
[----:B------:R-:W-:Y:S01]  /*7090*/  FMUL R16, R47, R20 ;  /* 0x000000142f107220 */ /* 0x000fe20000400000 */
[----:B------:R-:W-:Y:S01]  /*70a0*/  FFMA R2, R49, R51, R2 ;  /* 0x0000003331027223 */ /* 0x000fe20000000002 */
[C---:B------:R-:W-:Y:S01]  /*70b0*/  FMUL R14, R47.reuse, R18 ;  /* 0x000000122f0e7220 */ /* 0x040fe20000400000 */
[C---:B------:R-:W-:Y:S01]  /*70c0*/  FMUL R17, R47.reuse, R21 ;  /* 0x000000152f117220 */ /* 0x040fe20000400000 */
[C---:B------:R-:W-:Y:S01]  /*70d0*/  FMUL R20, R47.reuse, R24 ;  /* 0x000000182f147220 */ /* 0x040fe20000400000 */
[C---:B------:R-:W-:Y:S01]  /*70e0*/  FMUL R18, R47.reuse, R22 ;  /* 0x000000162f127220 */ /* 0x040fe20000400000 */
[C---:B------:R-:W-:Y:S01]  /*70f0*/  FMUL R21, R47.reuse, R25 ;  /* 0x000000192f157220 */ /* 0x040fe20000400000 */
[C---:B------:R-:W-:Y:S01]  /*7100*/  FMUL R24, R47.reuse, R28 ;  /* 0x0000001c2f187220 */ /* 0x040fe20000400000 */
[C---:B------:R-:W-:Y:S01]  /*7110*/  FMUL R22, R47.reuse, R26 ;  /* 0x0000001a2f167220 */ /* 0x040fe20000400000 */
[C---:B------:R-:W-:Y:S01]  /*7120*/  FMUL R25, R47.reuse, R29 ;  /* 0x0000001d2f197220 */ /* 0x040fe20000400000 */
[----:B------:R-:W-:Y:S01]  /*7130*/  FMUL R28, R47, R32 ;  /* 0x000000202f1c7220 */ /* 0x000fe20000400000 */
[----:B------:R-:W-:Y:S01]  /*7140*/  LOP3.LUT R32, R57, 0xffff0000, RZ, 0xc0, !PT ;  /* 0xffff000039207812 */ /* 0x000fe200078ec0ff */
[C---:B------:R-:W-:Y:S01]  /*7150*/  FMUL R26, R47.reuse, R30 ;  /* 0x0000001e2f1a7220 */ /* 0x040fe20000400000 */
[----:B------:R-:W-:Y:S01]  /*7160*/  FMUL R29, R47, R33 ;  /* 0x000000212f1d7220 */ /* 0x000fe20000400000 */
[----:B------:R-:W-:Y:S01]  /*7170*/  SHF.L.U32 R33, R58, 0x10, RZ ;  /* 0x000000103a217819 */ /* 0x000fe200000006ff */
[----:B------:R-:W-:Y:S01]  /*7180*/  FFMA R3, R49, R52, R3 ;  /* 0x0000003431037223 */ /* 0x000fe20000000003 */
[----:B------:R-:W-:Y:S01]  /*7190*/  F2FP.BF16.F32.PACK_AB R52, R2, R0 ;  /* 0x000000000234723e */ /* 0x000fe200000010ff */
[----:B------:R-:W-:Y:S01]  /*71a0*/  FMUL R7, R47, R7 ;  /* 0x000000072f077220 */ /* 0x000fe20000400000 */
[----:B------:R-:W-:Y:S01]  /*71b0*/  SHF.L.U32 R0, R59, 0x10, RZ ;  /* 0x000000103b007819 */ /* 0x000fe200000006ff */
[----:B------:R-:W-:Y:S01]  /*71c0*/  FMUL R30, R47, R34 ;  /* 0x000000222f1e7220 */ /* 0x000fe20000400000 */
[----:B------:R-:W-:Y:S01]  /*71d0*/  LOP3.LUT R34, R58, 0xffff0000, RZ, 0xc0, !PT ;  /* 0xffff00003a227812 */ /* 0x000fe200078ec0ff */
[----:B------:R-:W-:Y:S01]  /*71e0*/  FFMA R7, R49, R32, R7 ;  /* 0x0000002031077223 */ /* 0x000fe20000000007 */
[----:B------:R-:W-:Y:S01]  /*71f0*/  LOP3.LUT R2, R59, 0xffff0000, RZ, 0xc0, !PT ;  /* 0xffff00003b027812 */ /* 0x000fe200078ec0ff */
[----:B------:R-:W-:Y:S01]  /*7200*/  FFMA R4, R49, R33, R4 ;  /* 0x0000002131047223 */ /* 0x000fe20000000004 */
[----:B------:R-:W-:Y:S01]  /*7210*/  FMUL R11, R47, R11 ;  /* 0x0000000b2f0b7220 */ /* 0x000fe20000400000 */
[----:B------:R-:W-:Y:S01]  /*7220*/  FFMA R5, R49, R34, R5 ;  /* 0x0000002231057223 */ /* 0x000fe20000000005 */
[----:B------:R-:W-:Y:S01]  /*7230*/  F2FP.BF16.F32.PACK_AB R53, R7, R3 ;  /* 0x000000030735723e */ /* 0x000fe200000010ff */
[C---:B------:R-:W-:Y:S01]  /*7240*/  FFMA R6, R49.reuse, R0, R6 ;  /* 0x0000000031067223 */ /* 0x040fe20000000006 */
[C---:B------:R-:W-:Y:S01]  /*7250*/  SHF.L.U32 R0, R60.reuse, 0x10, RZ ;  /* 0x000000103c007819 */ /* 0x040fe200000006ff */
[----:B------:R-:W-:Y:S01]  /*7260*/  FFMA R11, R49, R2, R11 ;  /* 0x00000002310b7223 */ /* 0x000fe2000000000b */
[----:B------:R-:W-:Y:S01]  /*7270*/  LOP3.LUT R2, R60, 0xffff0000, RZ, 0xc0, !PT ;  /* 0xffff00003c027812 */ /* 0x000fe200078ec0ff */
[----:B------:R-:W-:Y:S01]  /*7280*/  FMUL R15, R47, R15 ;  /* 0x0000000f2f0f7220 */ /* 0x000fe20000400000 */
[----:B------:R-:W-:Y:S01]  /*7290*/  SHF.L.U32 R3, R61, 0x10, RZ ;  /* 0x000000103d037819 */ /* 0x000fe200000006ff */
[----:B------:R-:W-:Y:S01]  /*72a0*/  FFMA R8, R49, R0, R8 ;  /* 0x0000000031087223 */ /* 0x000fe20000000008 */
[----:B------:R-:W-:Y:S01]  /*72b0*/  LOP3.LUT R0, R61, 0xffff0000, RZ, 0xc0, !PT ;  /* 0xffff00003d007812 */ /* 0x000fe200078ec0ff */
[C---:B------:R-:W-:Y:S01]  /*72c0*/  FFMA R9, R49.reuse, R2, R9 ;  /* 0x0000000231097223 */ /* 0x040fe20000000009 */
[C---:B------:R-:W-:Y:S01]  /*72d0*/  SHF.L.U32 R2, R62.reuse, 0x10, RZ ;  /* 0x000000103e027819 */ /* 0x040fe200000006ff */
[----:B------:R-:W-:Y:S01]  /*72e0*/  FFMA R10, R49, R3, R10 ;  /* 0x00000003310a7223 */ /* 0x000fe2000000000a */
[----:B------:R-:W-:Y:S01]  /*72f0*/  SHF.L.U32 R3, R63, 0x10, RZ ;  /* 0x000000103f037819 */ /* 0x000fe200000006ff */
[C---:B------:R-:W-:Y:S01]  /*7300*/  FFMA R15, R49.reuse, R0, R15 ;  /* 0x00000000310f7223 */ /* 0x040fe2000000000f */
[----:B------:R-:W-:Y:S01]  /*7310*/  LOP3.LUT R0, R62, 0xffff0000, RZ, 0xc0, !PT ;  /* 0xffff00003e007812 */ /* 0x000fe200078ec0ff */
[----:B------:R-:W-:Y:S01]  /*7320*/  FFMA R12, R49, R2, R12 ;  /* 0x00000002310c7223 */ /* 0x000fe2000000000c */
[C---:B------:R-:W-:Y:S01]  /*7330*/  SHF.L.U32 R2, R68.reuse, 0x10, RZ ;  /* 0x0000001044027819 */ /* 0x040fe200000006ff */
[----:B------:R-:W-:Y:S01]  /*7340*/  FMUL R19, R47, R19 ;  /* 0x000000132f137220 */ /* 0x000fe20000400000 */
[----:B------:R-:W-:Y:S01]  /*7350*/  F2FP.BF16.F32.PACK_AB R54, R5, R4 ;  /* 0x000000040536723e */ /* 0x000fe200000010ff */
[----:B------:R-:W-:Y:S01]  /*7360*/  FFMA R13, R49, R0, R13 ;  /* 0x00000000310d7223 */ /* 0x000fe2000000000d */
[----:B------:R-:W-:Y:S01]  /*7370*/  LOP3.LUT R0, R63, 0xffff0000, RZ, 0xc0, !PT ;  /* 0xffff00003f007812 */ /* 0x000fe200078ec0ff */
[----:B------:R-:W-:Y:S01]  /*7380*/  FFMA R14, R49, R3, R14 ;  /* 0x00000003310e7223 */ /* 0x000fe2000000000e */
[----:B------:R-:W-:Y:S01]  /*7390*/  LOP3.LUT R3, R68, 0xffff0000, RZ, 0xc0, !PT ;  /* 0xffff000044037812 */ /* 0x000fe200078ec0ff */
[----:B------:R-:W-:Y:S01]  /*73a0*/  FMUL R23, R47, R23 ;  /* 0x000000172f177220 */ /* 0x000fe20000400000 */
[----:B------:R-:W-:Y:S01]  /*73b0*/  F2FP.BF16.F32.PACK_AB R55, R11, R6 ;  /* 0x000000060b37723e */ /* 0x000fe200000010ff */
[----:B------:R-:W-:Y:S01]  /*73c0*/  FFMA R19, R49, R0, R19 ;  /* 0x0000000031137223 */ /* 0x000fe20000000013 */
[----:B------:R-:W-:Y:S01]  /*73d0*/  SHF.L.U32 R0, R69, 0x10, RZ ;  /* 0x0000001045007819 */ /* 0x000fe200000006ff */
[----:B------:R-:W-:Y:S01]  /*73e0*/  FFMA R16, R49, R2, R16 ;  /* 0x0000000231107223 */ /* 0x000fe20000000010 */
[----:B------:R-:W-:Y:S01]  /*73f0*/  LOP3.LUT R2, R69, 0xffff0000, RZ, 0xc0, !PT ;  /* 0xffff000045027812 */ /* 0x000fe200078ec0ff */
[----:B------:R-:W-:Y:S01]  /*7400*/  FFMA R17, R49, R3, R17 ;  /* 0x0000000331117223 */ /* 0x000fe20000000011 */
[----:B------:R-:W-:Y:S01]  /*7410*/  SHF.L.U32 R3, R71, 0x10, RZ ;  /* 0x0000001047037819 */ /* 0x000fe200000006ff */
[----:B------:R-:W-:Y:S01]  /*7420*/  FFMA R18, R49, R0, R18 ;  /* 0x0000000031127223 */ /* 0x000fe20000000012 */
[C---:B------:R-:W-:Y:S01]  /*7430*/  SHF.L.U32 R0, R70.reuse, 0x10, RZ ;  /* 0x0000001046007819 */ /* 0x040fe200000006ff */
[----:B------:R1:W-:Y:S01]  /*7440*/  STS.128 [R67], R52 ;  /* 0x0000003443007388 */ /* 0x0003e20000000c00 */
[----:B------:R-:W-:Y:S01]  /*7450*/  F2FP.BF16.F32.PACK_AB R8, R9, R8 ;  /* 0x000000080908723e */ /* 0x000fe200000010ff */
[C---:B------:R-:W-:Y:S01]  /*7460*/  FFMA R23, R49.reuse, R2, R23 ;  /* 0x0000000231177223 */ /* 0x040fe20000000017 */
[----:B------:R-:W-:Y:S01]  /*7470*/  LOP3.LUT R2, R70, 0xffff0000, RZ, 0xc0, !PT ;  /* 0xffff000046027812 */ /* 0x000fe200078ec0ff */
[----:B------:R-:W-:Y:S01]  /*7480*/  FFMA R20, R49, R0, R20 ;  /* 0x0000000031147223 */ /* 0x000fe20000000014 */
[----:B------:R-:W-:Y:S01]  /*7490*/  LOP3.LUT R0, R71, 0xffff0000, RZ, 0xc0, !PT ;  /* 0xffff000047007812 */ /* 0x000fe200078ec0ff */
[----:B------:R-:W-:Y:S01]  /*74a0*/  FMUL R27, R47, R27 ;  /* 0x0000001b2f1b7220 */ /* 0x000fe20000400000 */
[----:B------:R-:W-:Y:S01]  /*74b0*/  F2FP.BF16.F32.PACK_AB R9, R15, R10 ;  /* 0x0000000a0f09723e */ /* 0x000fe200000010ff */
[C---:B------:R-:W-:Y:S01]  /*74c0*/  FFMA R21, R49.reuse, R2, R21 ;  /* 0x0000000231157223 */ /* 0x040fe20000000015 */
[C---:B------:R-:W-:Y:S01]  /*74d0*/  FFMA R22, R49.reuse, R3, R22 ;  /* 0x0000000331167223 */ /* 0x040fe20000000016 */
[----:B------:R-:W-:Y:S01]  /*74e0*/  FFMA R27, R49, R0, R27 ;  /* 0x00000000311b7223 */ /* 0x000fe2000000001b */
[C---:B------:R-:W-:Y:S01]  /*74f0*/  SHF.L.U32 R2, R76.reuse, 0x10, RZ ;  /* 0x000000104c027819 */ /* 0x040fe200000006ff */
[C---:B------:R-:W-:Y:S01]  /*7500*/  FMUL R31, R47.reuse, R31 ;  /* 0x0000001f2f1f7220 */ /* 0x040fe20000400000 */
[----:B------:R-:W-:Y:S01]  /*7510*/  LOP3.LUT R0, R76, 0xffff0000, RZ, 0xc0, !PT ;  /* 0xffff00004c007812 */ /* 0x000fe200078ec0ff */
[----:B------:R-:W-:Y:S01]  /*7520*/  FMUL R35, R47, R35 ;  /* 0x000000232f237220 */ /* 0x000fe20000400000 */
[----:B------:R-:W-:Y:S01]  /*7530*/  SHF.L.U32 R3, R77, 0x10, RZ ;  /* 0x000000104d037819 */ /* 0x000fe200000006ff */
[----:B------:R-:W-:Y:S01]  /*7540*/  FFMA R24, R49, R2, R24 ;  /* 0x0000000231187223 */ /* 0x000fe20000000018 */
[----:B------:R-:W-:Y:S01]  /*7550*/  F2FP.BF16.F32.PACK_AB R10, R13, R12 ;  /* 0x0000000c0d0a723e */ /* 0x000fe200000010ff */
[----:B------:R-:W-:Y:S01]  /*7560*/  FFMA R25, R49, R0, R25 ;  /* 0x0000000031197223 */ /* 0x000fe20000000019 */
[----:B------:R-:W-:Y:S01]  /*7570*/  F2FP.BF16.F32.PACK_AB R11, R19, R14 ;  /* 0x0000000e130b723e */ /* 0x000fe200000010ff */
[----:B------:R-:W-:Y:S01]  /*7580*/  FFMA R26, R49, R3, R26 ;  /* 0x00000003311a7223 */ /* 0x000fe2000000001a */
[----:B------:R-:W-:Y:S02]  /*7590*/  LOP3.LUT R0, R77, 0xffff0000, RZ, 0xc0, !PT ;  /* 0xffff00004d007812 */ /* 0x000fe400078ec0ff */
[C---:B------:R-:W-:Y:S01]  /*75a0*/  SHF.L.U32 R2, R78.reuse, 0x10, RZ ;  /* 0x000000104e027819 */ /* 0x040fe200000006ff */
[----:B------:R1:W-:Y:S01]  /*75b0*/  STS.128 [R66+0x10], R8 ;  /* 0x0000100842007388 */ /* 0x0003e20000000c00 */
[----:B------:R-:W-:Y:S01]  /*75c0*/  LOP3.LUT R3, R78, 0xffff0000, RZ, 0xc0, !PT ;  /* 0xffff00004e037812 */ /* 0x000fe200078ec0ff */
[----:B------:R-:W-:Y:S01]  /*75d0*/  FFMA R31, R49, R0, R31 ;  /* 0x00000000311f7223 */ /* 0x000fe2000000001f */
[----:B------:R-:W-:Y:S01]  /*75e0*/  SHF.L.U32 R4, R79, 0x10, RZ ;  /* 0x000000104f047819 */ /* 0x000fe200000006ff */
[----:B------:R-:W-:Y:S01]  /*75f0*/  FFMA R28, R49, R2, R28 ;  /* 0x00000002311c7223 */ /* 0x000fe2000000001c */
[----:B------:R-:W-:Y:S01]  /*7600*/  F2FP.BF16.F32.PACK_AB R16, R17, R16 ;  /* 0x000000101110723e */ /* 0x000fe200000010ff */
[----:B------:R-:W-:Y:S01]  /*7610*/  FFMA R29, R49, R3, R29 ;  /* 0x00000003311d7223 */ /* 0x000fe2000000001d */
[----:B------:R-:W-:Y:S01]  /*7620*/  LOP3.LUT R5, R79, 0xffff0000, RZ, 0xc0, !PT ;  /* 0xffff00004f057812 */ /* 0x000fe200078ec0ff */
[----:B------:R-:W-:Y:S01]  /*7630*/  FFMA R30, R49, R4, R30 ;  /* 0x00000004311e7223 */ /* 0x000fe2000000001e */
[----:B------:R-:W-:Y:S02]  /*7640*/  F2FP.BF16.F32.PACK_AB R17, R23, R18 ;  /* 0x000000121711723e */ /* 0x000fe400000010ff */
[----:B------:R-:W-:Y:S01]  /*7650*/  F2FP.BF16.F32.PACK_AB R18, R21, R20 ;  /* 0x000000141512723e */ /* 0x000fe200000010ff */
[----:B------:R-:W-:Y:S01]  /*7660*/  FFMA R35, R49, R5, R35 ;  /* 0x0000000531237223 */ /* 0x000fe20000000023 */
[----:B------:R-:W-:Y:S02]  /*7670*/  F2FP.BF16.F32.PACK_AB R19, R27, R22 ;  /* 0x000000161b13723e */ /* 0x000fe400000010ff */
[----:B------:R-:W-:Y:S02]  /*7680*/  F2FP.BF16.F32.PACK_AB R24, R25, R24 ;  /* 0x000000181918723e */ /* 0x000fe400000010ff */
[----:B------:R-:W-:Y:S01]  /*7690*/  F2FP.BF16.F32.PACK_AB R25, R31, R26 ;  /* 0x0000001a1f19723e */ /* 0x000fe200000010ff */
[----:B------:R1:W-:Y:S01]  /*76a0*/  STS.128 [R65+0x20], R16 ;  /* 0x0000201041007388 */ /* 0x0003e20000000c00 */
[----:B------:R-:W-:Y:S02]  /*76b0*/  F2FP.BF16.F32.PACK_AB R26, R29, R28 ;  /* 0x0000001c1d1a723e */ /* 0x000fe400000010ff */
[----:B------:R-:W-:Y:S05]  /*76c0*/  F2FP.BF16.F32.PACK_AB R27, R35, R30 ;  /* 0x0000001e231b723e */ /* 0x000fea00000010ff */
[----:B------:R1:W-:Y:S01]  /*76d0*/  STS.128 [R64+0x10], R24 ;  /* 0x0000101840007388 */ /* 0x0003e20000000c00 */
[----:B------:R-:W-:Y:S01]  /*76e0*/  @!PT LDS RZ, [RZ] ;  /* 0x00000000fffff984 */ /* 0x000fe20000000800 */
[----:B------:R-:W-:Y:S01]  /*76f0*/  @!PT LDS RZ, [RZ] ;  /* 0x00000000fffff984 */ /* 0x000fe20000000800 */
[----:B------:R-:W-:Y:S01]  /*7700*/  @!PT LDS RZ, [RZ] ;  /* 0x00000000fffff984 */ /* 0x000fe20000000800 */
[----:B------:R-:W-:Y:S01]  /*7710*/  @!PT LDS RZ, [RZ] ;  /* 0x00000000fffff984 */ /* 0x000fe20000000800 */
[----:B------:R2:W-:Y:S07]  /*7720*/  MEMBAR.ALL.CTA ;  /* 0x0000000000007992 */ /* 0x0005ee0000008000 */
[----:B--2---:R-:W2:Y:S02]  /*7730*/  FENCE.VIEW.ASYNC.S ;  /* 0x00000000000073c6 */ /* 0x004ea40000000000 */
[----:B--2---:R-:W-:Y:S06]  /*7740*/  BAR.SYNC.DEFER_BLOCKING 0x1, 0x80 ;  /* 0x0042000000007b1d */ /* 0x004fec0000010000 */
[----:B------:R-:W-:Y:S05]  /*7750*/  @P0 BRA `(.L_x_106) ;  /* 0x00000000001c0947 */ /* 0x000fea0003800000 */
[----:B------:R-:W-:Y:S01]  /*7760*/  R2UR UR5, R72 ;  /* 0x00000000480572ca */ /* 0x000fe200000e0000 */
[----:B------:R-:W-:Y:S01]  /*7770*/  UIADD3 UR4, UP0, UPT, UR54, 0xa80, URZ ;  /* 0x00000a8036047890 */ /* 0x000fe2000ff1e0ff */
[----:B------:R-:W-:Y:S11]  /*7780*/  UMOV UR47, UR52 ;  /* 0x00000034002f7c82 */ /* 0x000ff60008000000 */
[----:B------:R-:W-:Y:S02]  /*7790*/  UIADD3 UR44, UPT, UPT, UR37, 0x200, UR5 ;  /* 0x00000200252c7890 */ /* 0x000fe4000fffe005 */
[----:B------:R-:W-:Y:S09]  /*77a0*/  UIADD3.X UR5, UPT, UPT, URZ, UR55, URZ, UP0, !UPT ;  /* 0x00000037ff057290 */ /* 0x000ff200087fe4ff */
[----:B------:R2:W-:Y:S02]  /*77b0*/  UTMASTG.3D [UR44], [UR4] ;  /* 0x0000002c040073b5 */ /* 0x0005e40008010000 */
[----:B--2---:R0:W-:Y:S02]  /*77c0*/  UTMACMDFLUSH ;  /* 0x00000000000079b7 */ /* 0x0041e40000000000 */
.L_x_106:
[----:B------:R-:W-:Y:S05]  /*77d0*/  BSYNC.RECONVERGENT B0 ;  /* 0x0000000000007941 */ /* 0x000fea0003800200 */
.L_x_105:
[----:B------:R-:W-:Y:S01]  /*77e0*/  UIADD3 UR38, UPT, UPT, UR36, 0x1, URZ ;  /* 0x0000000124267890 */ /* 0x000fe2000fffe0ff */
[----:B------:R-:W-:Y:S03]  /*77f0*/  BSSY.RECONVERGENT B0, `(.L_x_107) ;  /* 0x0000005000007945 */ /* 0x000fe60003800200 */
[----:B------:R-:W-:Y:S04]  /*7800*/  UISETP.NE.AND UP0, UPT, UR38, 0x3, UPT ;  /* 0x000000032600788c */ /* 0x000fe8000bf05270 */
[----:B------:R-:W-:Y:S01]  /*7810*/  USEL UR39, UR38, URZ, UP0 ;  /* 0x000000ff26277287 */ /* 0x000fe20008000000 */
[----:B------:R-:W-:Y:S11]  /*7820*/  @P0 BRA `(.L_x_108) ;  /* 0x0000000000040947 */ /* 0x000ff60003800000 */
[----:B------:R-:W-:Y:S04]  /*7830*/  DEPBAR.LE SB0, 0x1 ;  /* 0x000080400000791a */ /* 0x000fe80000000000 */
.L_x_108:
[----:B------:R-:W-:Y:S05]  /*7840*/  BSYNC.RECONVERGENT B0 ;  /* 0x0000000000007941 */ /* 0x000fea0003800200 */
.L_x_107:
[----:B------:R-:W-:Y:S01]  /*7850*/  BAR.SYNC.DEFER_BLOCKING 0x1, 0x80 ;  /* 0x0042000000007b1d */ /* 0x000fe20000010000 */
[----:B------:R-:W-:Y:S01]  /*7860*/  ISETP.NE.AND P1, PT, R104, RZ, PT ;  /* 0x000000ff6800720c */ /* 0x000fe20003f25270 */
[----:B------:R-:W-:Y:S01]  /*7870*/  UISETP.NE.AND UP0, UPT, UR41, URZ, UPT ;  /* 0x000000ff2900728c */ /* 0x000fe2000bf05270 */
[----:B------:R-:W-:Y:S11]  /*7880*/  LEA R2, R74, UR37, 0x3 ;  /* 0x000000254a027c11 */ /* 0x000ff6000f8e18ff */
[----:B------:R-:W-:Y:S01]  /*7890*/  @P1 SHF.L.U32 R3, R107, 0x1f, RZ ;  /* 0x0000001f6b031819 */ /* 0x000fe200000006ff */
[----:B------:R-:W-:Y:S06]  /*78a0*/  BRA.U !UP0, `(.L_x_109) ;  /* 0x0000000108247547 */ /* 0x000fec000b800000 */
[----:B------:R-:W-:Y:S01]  /*78b0*/  IMAD.U32 R4, RZ, RZ, UR40 ;  /* 0x00000028ff047e24 */ /* 0x000fe2000f8e00ff */
[----:B------:R-:W-:Y:S01]  /*78c0*/  MOV R0, UR58 ;  /* 0x0000003a00007c02 */ /* 0x000fe20008000f00 */
[----:B------:R-:W-:Y:S03]  /*78d0*/  UIADD3 UR4, UPT, UPT, UR40, 0x1, URZ ;  /* 0x0000000128047890 */ /* 0x000fe6000fffe0ff */
[----:B------:R-:W-:Y:S01]  /*78e0*/  @P1 LEA R4, R4, UR37, 0x3 ;  /* 0x0000002504041c11 */ /* 0x000fe2000f8e18ff */
[----:B------:R-:W-:Y:S04]  /*78f0*/  UISETP.NE.AND UP0, UPT, UR4, 0x3, UPT ;  /* 0x000000030400788c */ /* 0x000fe8000bf05270 */
[----:B------:R-:W-:Y:S01]  /*7900*/  @P1 VIADD R4, R4, 0x58 ;  /* 0x0000005804041836 */ /* 0x000fe20000000000 */
[----:B------:R-:W-:Y:S04]  /*7910*/  USEL UR40, UR4, URZ, UP0 ;  /* 0x000000ff04287287 */ /* 0x000fe80008000000 */
[----:B------:R-:W-:Y:S04]  /*7920*/  @P1 PRMT R0, R0, 0x654, R4 ;  /* 0x0000065400001816 */ /* 0x000fe80000000004 */
[----:B------:R2:W-:Y:S04]  /*7930*/  @P1 SYNCS.ARRIVE.TRANS64.RED.A1T0 RZ, [R0+URZ], RZ ;  /* 0x000000ff00ff19a7 */ /* 0x0005e800081004ff */
.L_x_109:
[----:B------:R-:W4:Y:S01]  /*7940*/  @P1 SYNCS.PHASECHK.TRANS64.TRYWAIT P0, [R2+URZ+0x40], R3 ;  /* 0x00004003020015a7 */ /* 0x000f2200080011ff */
[----:B------:R-:W-:Y:S01]  /*7950*/  BSSY B1, `(.L_x_110) ;  /* 0x0000015000017945 */ /* 0x000fe20003800000 */
[----:B----4-:R-:W-:Y:S03]  /*7960*/  @P1 SEL R75, RZ, 0x1, !P0 ;  /* 0x00000001ff4b1807 */ /* 0x010fe60004000000 */
[----:B------:R-:W-:Y:S05]  /*7970*/  @!P1 BRA `(.L_x_111) ;  /* 0x0000000000489947 */ /* 0x000fea0003800000 */
[----:B------:R-:W-:Y:S01]  /*7980*/  ISETP.NE.AND P1, PT, R108, RZ, PT ;  /* 0x000000ff6c00720c */ /* 0x000fe20003f25270 */
[----:B------:R-:W-:Y:S01]  /*7990*/  BSSY B0, `(.L_x_112) ;  /* 0x000000a000007945 */ /* 0x000fe20003800000 */
[----:B------:R-:W-:Y:S11]  /*79a0*/  ISETP.NE.AND P0, PT, R75, RZ, PT ;  /* 0x000000ff4b00720c */ /* 0x000ff60003f05270 */
[----:B------:R-:W-:Y:S04]  /*79b0*/  @P1 IMAD R74, R74, 0x2000, R99 ;  /* 0x000020004a4a1824 */ /* 0x000fe800078e0263 */
[----:B------:R-:W-:Y:S01]  /*79c0*/  @P1 IMAD.IADD R4, R106, 0x1, R74 ;  /* 0x000000016a041824 */ /* 0x000fe200078e024a */
[----:B------:R-:W-:Y:S03]  /*79d0*/  @P1 IADD3 R3, PT, PT, R105, R74, RZ ;  /* 0x0000004a69031210 */ /* 0x000fe60007ffe0ff */
[----:B--2---:R-:W-:Y:S01]  /*79e0*/  @P1 IMAD.IADD R0, R98, 0x1, R4 ;  /* 0x0000000162001824 */ /* 0x004fe200078e0204 */
[----:B------:R-:W-:Y:S06]  /*79f0*/  @P0 BRA `(.L_x_113) ;  /* 0x00000000000c0947 */ /* 0x000fec0003800000 */
[----:B------:R-:W-:Y:S04]  /*7a00*/  SHF.L.U32 R107, R107, 0x1f, RZ ;  /* 0x0000001f6b6b7819 */ /* 0x000fe800000006ff */
[----:B------:R-:W2:Y:S02]  /*7a10*/  SYNCS.PHASECHK.TRANS64.TRYWAIT P0, [R2+URZ+0x40], R107 ;  /* 0x0000406b020075a7 */ /* 0x000ea400080011ff */
[----:B--2---:R-:W-:Y:S05]  /*7a20*/  @!P0 BRA `(.L_x_114) ;  /* 0x0000001800008947 */ /* 0x004fea0003800000 */
.L_x_113:
[----:B------:R-:W-:Y:S05]  /*7a30*/  BSYNC B0 ;  /* 0x0000000000007941 */ /* 0x000fea0003800000 */
.L_x_112:
[----:B------:R-:W-:Y:S11]  /*7a40*/  ISETP.NE.AND P0, PT, R108, RZ, PT ;  /* 0x000000ff6c00720c */ /* 0x000ff60003f05270 */
[----:B------:R-:W-:Y:S02]  /*7a50*/  @!UPT UIADD3 URZ, UPT, UPT, URZ, URZ, URZ ;  /* 0x000000fffffff290 */ /* 0x000fe4000fffe0ff */
[----:B------:R4:W1:Y:S04]  /*7a60*/  @P0 LDS.128 R56, [R74] ;  /* 0x000000004a380984 */ /* 0x0008680000000c00 */
[----:B------:R4:W1:Y:S04]  /*7a70*/  @P0 LDS.128 R68, [R3+0x20] ;  /* 0x0000200003440984 */ /* 0x0008680000000c00 */
[----:B------:R4:W1:Y:S04]  /*7a80*/  @P0 LDS.128 R60, [R4+0x10] ;  /* 0x00001000043c0984 */ /* 0x0008680000000c00 */
[----:B------:R4:W1:Y:S02]  /*7a90*/  @P0 LDS.128 R76, [R0+0x10] ;  /* 0x00001000004c0984 */ /* 0x0008640000000c00 */
.L_x_111:
[----:B------:R-:W-:Y:S05]  /*7aa0*/  BSYNC B1 ;  /* 0x0000000000017941 */ /* 0x000fea0003800000 */
.L_x_110:
[----:B--2-4-:R-:W-:Y:S05]  /*7ab0*/  VIADD R0, R48, 0x20 ;  /* 0x0000002030007836 */ /* 0x014fea0000000000 */
[----:B------:R-:W-:Y:S04]  /*7ac0*/  SHF.R.U32.HI R0, RZ, 0x15, R0 ;  /* 0x00000015ff007819 */ /* 0x000fe80000011600 */
[----:B------:R-:W-:Y:S11]  /*7ad0*/  LOP3.LUT P0, RZ, R0, 0x3, R92, 0x48, !PT ;  /* 0x0000000300ff7812 */ /* 0x000ff6000780485c */
[----:B------:R-:W-:Y:S02]  /*7ae0*/  @!UPT UIADD3 URZ, UPT, UPT, URZ, URZ, URZ ;  /* 0x000000fffffff290 */ /* 0x000fe4000fffe0ff */
[----:B------:R-:W-:Y:S05]  /*7af0*/  @!P0 BRA `(.L_x_115) ;  /* 0x0000000000408947 */ /* 0x000fea0003800000 */
[----:B------:R-:W2:Y:S01]  /*7b00*/  LDCU.64 UR8, c[0x4][0x70] ;  /* 0x01000e00ff0877ac */ /* 0x000ea20008000a00 */
[----:B------:R-:W-:Y:S01]  /*7b10*/  MOV R3, 0x0 ;  /* 0x0000000000037802 */ /* 0x000fe20000000f00 */
[----:B------:R-:W-:Y:S02]  /*7b20*/  HFMA2 R12, -RZ, RZ, 0, 5.9604644775390625e-08 ;  /* 0x00000001ff0c7431 */ /* 0x000fe400000001ff */
[----:B-1----:R-:W-:Y:S02]  /*7b30*/  IMAD.MOV.U32 R8, RZ, RZ, 0x192 ;  /* 0x00000192ff087424 */ /* 0x002fe400078e00ff */
[----:B------:R-:W-:Y:S01]  /*7b40*/  IMAD.MOV.U32 R13, RZ, RZ, RZ ;  /* 0x000000ffff0d7224 */ /* 0x000fe200078e00ff */
[----:B------:R-:W1:Y:S01]  /*7b50*/  LDCU.64 UR6, c[0x4][0x78] ;  /* 0x01000f00ff0677ac */ /* 0x000e620008000a00 */
[----:B------:R-:W4:Y:S01]  /*7b60*/  LDC.64 R2, c[0x4][R3] ;  /* 0x0100000003027b82 */ /* 0x000f220000000a00 */
[----:B------:R-:W5:Y:S01]  /*7b70*/  LDCU.64 UR4, c[0x4][0x10] ;  /* 0x01000200ff0477ac */ /* 0x000f620008000a00 */
[----:B--2---:R-:W-:Y:S01]  /*7b80*/  MOV R5, UR9 ;  /* 0x0000000900057c02 */ /* 0x004fe20008000f00 */
[----:B------:R-:W-:Y:S01]  /*7b90*/  IMAD.U32 R4, RZ, RZ, UR8 ;  /* 0x00000008ff047e24 */ /* 0x000fe2000f8e00ff */
[----:B-1----:R-:W-:Y:S01]  /*7ba0*/  MOV R7, UR7 ;  /* 0x0000000700077c02 */ /* 0x002fe20008000f00 */
[----:B------:R-:W-:Y:S01]  /*7bb0*/  IMAD.U32 R6, RZ, RZ, UR6 ;  /* 0x00000006ff067e24 */ /* 0x000fe2000f8e00ff */
[----:B-----5:R-:W-:Y:S01]  /*7bc0*/  MOV R11, UR5 ;  /* 0x00000005000b7c02 */ /* 0x020fe20008000f00 */
[----:B------:R-:W-:Y:S02]  /*7bd0*/  IMAD.U32 R10, RZ, RZ, UR4 ;  /* 0x00000004ff0a7e24 */ /* 0x000fe4000f8e00ff */
[----:B------:R-:W-:Y:S07]  /*7be0*/  LEPC R20, `(.L_x_115) ;  /* 0x000000001014794e */ /* 0x000fee0000000000 */
[----:B---34-:R-:W-:Y:S05]  /*7bf0*/  CALL.ABS.NOINC R2 ;  /* 0x0000000002007343 */ /* 0x018fea0003c00000 */
.L_x_115:
[----:B------:R-:W-:Y:S01]  /*7c00*/  ISETP.NE.AND P0, PT, R100, RZ, PT ;  /* 0x000000ff6400720c */ /* 0x000fe20003f05270 */
[----:B------:R-:W-:Y:S05]  /*7c10*/  WARPSYNC.ALL ;  /* 0x0000000000007948 */ /* 0x000fea0003800000 */
[----:B------:R-:W-:Y:S01]  /*7c20*/  R2UR UR4, R48 ;  /* 0x00000000300472ca */ /* 0x000fe200000e0000 */
[----:B------:R-:W-:Y:S01]  /*7c30*/  USHF.L.U32 UR6, UR39, 0xd, URZ ;  /* 0x0000000d27067899 */ /* 0x000fe200080006ff */
[----:B------:R-:W-:Y:S01]  /*7c40*/  R2UR UR5, R73 ;  /* 0x00000000490572ca */ /* 0x000fe200000e0000 */
[----:B------:R-:W-:Y:S01]  /*7c50*/  BSSY.RECONVERGENT B0, `(.L_x_116) ;  /* 0x000008e000007945 */ /* 0x000fe20003800200 */
[C---:B-1----:R-:W-:Y:S02]  /*7c60*/  SHF.L.U32 R0, R56.reuse, 0x10, RZ ;  /* 0x0000001038007819 */ /* 0x042fe400000006ff */
[----:B------:R-:W-:Y:S02]  /*7c70*/  LOP3.LUT R2, R56, 0xffff0000, RZ, 0xc0, !PT ;  /* 0xffff000038027812 */ /* 0x000fe400078ec0ff */
[C---:B------:R-:W-:Y:S02]  /*7c80*/  SHF.L.U32 R3, R57.reuse, 0x10, RZ ;  /* 0x0000001039037819 */ /* 0x040fe400000006ff */
[----:B------:R-:W-:Y:S02]  /*7c90*/  LOP3.LUT R48, R57, 0xffff0000, RZ, 0xc0, !PT ;  /* 0xffff000039307812 */ /* 0x000fe400078ec0ff */
[C---:B------:R-:W-:Y:S01]  /*7ca0*/  SHF.L.U32 R50, R58.reuse, 0x10, RZ ;  /* 0x000000103a327819 */ /* 0x040fe200000006ff */
[----:B------:R-:W1:Y:S01]  /*7cb0*/  LDTM.x32 R4, tmem[UR4+0x20] ;  /* 0x00002004000479ee */ /* 0x000e6200082c0000 */
[----:B------:R-:W-:Y:S01]  /*7cc0*/  LOP3.LUT R51, R58, 0xffff0000, RZ, 0xc0, !PT ;  /* 0xffff00003a337812 */ /* 0x000fe200078ec0ff */
[----:B------:R-:W-:Y:S01]  /*7cd0*/  NOP ;  /* 0x0000000000007918 */ /* 0x000fe20000000000 */
[C---:B------:R-:W-:Y:S01]  /*7ce0*/  SHF.L.U32 R52, R59.reuse, 0x10, RZ ;  /* 0x000000103b347819 */ /* 0x040fe200000006ff */
[----:B------:R-:W-:Y:S01]  /*7cf0*/  UIADD3 UR4, UPT, UPT, UR5, 0xb0, URZ ;  /* 0x000000b005047890 */ /* 0x000fe2000fffe0ff */
[----:B------:R-:W-:Y:S02]  /*7d00*/  LOP3.LUT R53, R59, 0xffff0000, RZ, 0xc0, !PT ;  /* 0xffff00003b357812 */ /* 0x000fe400078ec0ff */
[C---:B------:R-:W-:Y:S01]  /*7d10*/  SHF.L.U32 R54, R60.reuse, 0x10, RZ ;  /* 0x000000103c367819 */ /* 0x040fe200000006ff */
[----:B------:R-:W-:Y:S01]  /*7d20*/  UPRMT UR4, UR58, 0x654, UR4 ;  /* 0x000006543a047896 */ /* 0x000fe20008000004 */
[----:B------:R-:W-:Y:S02]  /*7d30*/  LOP3.LUT R55, R60, 0xffff0000, RZ, 0xc0, !PT ;  /* 0xffff00003c377812 */ /* 0x000fe400078ec0ff */
[C---:B------:R-:W-:Y:S02]  /*7d40*/  SHF.L.U32 R56, R61.reuse, 0x10, RZ ;  /* 0x000000103d387819 */ /* 0x040fe400000006ff */
[----:B------:R-:W-:Y:S02]  /*7d50*/  LOP3.LUT R57, R61, 0xffff0000, RZ, 0xc0, !PT ;  /* 0xffff00003d397812 */ /* 0x000fe400078ec0ff */
[C---:B------:R-:W-:Y:S02]  /*7d60*/  SHF.L.U32 R58, R62.reuse, 0x10, RZ ;  /* 0x000000103e3a7819 */ /* 0x040fe400000006ff */
[----:B------:R-:W-:Y:S01]  /*7d70*/  LOP3.LUT R59, R62, 0xffff0000, RZ, 0xc0, !PT ;  /* 0xffff00003e3b7812 */ /* 0x000fe200078ec0ff */
[----:B-1----:R-:W-:Y:S01]  /*7d80*/  SYNCS.ARRIVE.TRANS64.RED.A1T0 RZ, [UR4], RZ ;  /* 0x000000ffffff79a7 */ /* 0x002fe20008100404 */
[C---:B------:R-:W-:Y:S02]  /*7d90*/  SHF.L.U32 R60, R63.reuse, 0x10, RZ ;  /* 0x000000103f3c7819 */ /* 0x040fe400000006ff */
[----:B------:R-:W-:Y:S02]  /*7da0*/  LOP3.LUT R61, R63, 0xffff0000, RZ, 0xc0, !PT ;  /* 0xffff00003f3d7812 */ /* 0x000fe400078ec0ff */
[C---:B------:R-:W-:Y:S01]  /*7db0*/  SHF.L.U32 R62, R68.reuse, 0x10, RZ ;  /* 0x00000010443e7819 */ /* 0x040fe200000006ff */
[C---:B------:R-:W-:Y:S01]  /*7dc0*/  FMUL R4, R47.reuse, R4 ;  /* 0x000000042f047220 */ /* 0x040fe20000400000 */
[----:B------:R-:W-:Y:S01]  /*7dd0*/  LOP3.LUT R63, R68, 0xffff0000, RZ, 0xc0, !PT ;  /* 0xffff0000443f7812 */ /* 0x000fe200078ec0ff */
[----:B------:R-:W-:Y:S01]  /*7de0*/  FMUL R5, R47, R5 ;  /* 0x000000052f057220 */ /* 0x000fe20000400000 */
[----:B---3--:R-:W-:Y:S01]  /*7df0*/  SHF.L.U32 R64, R69, 0x10, RZ ;  /* 0x0000001045407819 */ /* 0x008fe200000006ff */
[----:B------:R-:W-:Y:S01]  /*7e00*/  FMUL R6, R47, R6 ;  /* 0x000000062f067220 */ /* 0x000fe20000400000 */
[----:B------:R-:W-:Y:S01]  /*7e10*/  LOP3.LUT R65, R69, 0xffff0000, RZ, 0xc0, !PT ;  /* 0xffff000045417812 */ /* 0x000fe200078ec0ff */
[----:B------:R-:W-:Y:S01]  /*7e20*/  FMUL R7, R47, R7 ;  /* 0x000000072f077220 */ /* 0x000fe20000400000 */
[----:B------:R-:W-:Y:S01]  /*7e30*/  SHF.L.U32 R66, R70, 0x10, RZ ;  /* 0x0000001046427819 */ /* 0x000fe200000006ff */
[----:B------:R-:W-:Y:S01]  /*7e40*/  FFMA R4, R49, R0, R4 ;  /* 0x0000000031047223 */ /* 0x000fe20000000004 */
[C---:B------:R-:W-:Y:S01]  /*7e50*/  SHF.L.U32 R74, R78.reuse, 0x10, RZ ;  /* 0x000000104e4a7819 */ /* 0x040fe200000006ff */
[----:B------:R-:W-:Y:S01]  /*7e60*/  FMUL R8, R47, R8 ;  /* 0x000000082f087220 */ /* 0x000fe20000400000 */
[----:B------:R-:W-:Y:S01]  /*7e70*/  LOP3.LUT R75, R78, 0xffff0000, RZ, 0xc0, !PT ;  /* 0xffff00004e4b7812 */ /* 0x000fe200078ec0ff */
[C---:B------:R-:W-:Y:S01]  /*7e80*/  FFMA R5, R49.reuse, R2, R5 ;  /* 0x0000000231057223 */ /* 0x040fe20000000005 */
[----:B------:R-:W-:Y:S01]  /*7e90*/  LOP3.LUT R67, R70, 0xffff0000, RZ, 0xc0, !PT ;  /* 0xffff000046437812 */ /* 0x000fe200078ec0ff */
[C---:B------:R-:W-:Y:S01]  /*7ea0*/  FFMA R6, R49.reuse, R3, R6 ;  /* 0x0000000331067223 */ /* 0x040fe20000000006 */
[----:B------:R-:W-:Y:S01]  /*7eb0*/  FFMA R7, R49, R48, R7 ;  /* 0x0000003031077223 */ /* 0x000fe20000000007 */
[----:B------:R-:W-:Y:S01]  /*7ec0*/  IADD3 R78, PT, PT, R99, UR6, RZ ;  /* 0x00000006634e7c10 */ /* 0x000fe2000fffe0ff */
[----:B------:R-:W-:Y:S01]  /*7ed0*/  FFMA R8, R49, R50, R8 ;  /* 0x0000003231087223 */ /* 0x000fe20000000008 */
[----:B------:R-:W-:Y:S01]  /*7ee0*/  F2FP.BF16.F32.PACK_AB R4, R5, R4 ;  /* 0x000000040504723e */ /* 0x000fe200000010ff */
[----:B------:R-:W-:Y:S01]  /*7ef0*/  FMUL R9, R47, R9 ;  /* 0x000000092f097220 */ /* 0x000fe20000400000 */
[----:B------:R-:W-:Y:S01]  /*7f00*/  F2FP.BF16.F32.PACK_AB R5, R7, R6 ;  /* 0x000000060705723e */ /* 0x000fe200000010ff */
[----:B------:R-:W-:Y:S01]  /*7f10*/  FMUL R0, R47, R10 ;  /* 0x0000000a2f007220 */ /* 0x000fe20000400000 */
[-C--:B------:R-:W-:Y:S01]  /*7f20*/  IADD3 R106, PT, PT, R106, R78.reuse, RZ ;  /* 0x0000004e6a6a7210 */ /* 0x080fe20007ffe0ff */
[----:B------:R-:W-:Y:S01]  /*7f30*/  FFMA R9, R49, R51, R9 ;  /* 0x0000003331097223 */ /* 0x000fe20000000009 */
[----:B------:R-:W-:Y:S01]  /*7f40*/  IADD3 R105, PT, PT, R105, R78, RZ ;  /* 0x0000004e69697210 */ /* 0x000fe20007ffe0ff */
[----:B------:R-:W-:Y:S01]  /*7f50*/  FFMA R0, R49, R52, R0 ;  /* 0x0000003431007223 */ /* 0x000fe20000000000 */
[C---:B------:R-:W-:Y:S01]  /*7f60*/  FMUL R2, R47.reuse, R11 ;  /* 0x0000000b2f027220 */ /* 0x040fe20000400000 */
[----:B------:R-:W-:Y:S01]  /*7f70*/  FMUL R3, R47, R12 ;  /* 0x0000000c2f037220 */ /* 0x000fe20000400000 */
[----:B------:R-:W-:Y:S01]  /*7f80*/  F2FP.BF16.F32.PACK_AB R6, R9, R8 ;  /* 0x000000080906723e */ /* 0x000fe200000010ff */
[----:B------:R-:W-:Y:S01]  /*7f90*/  FMUL R10, R47, R13 ;  /* 0x0000000d2f0a7220 */ /* 0x000fe20000400000 */
[C---:B------:R-:W-:Y:S01]  /*7fa0*/  FFMA R2, R49.reuse, R53, R2 ;  /* 0x0000003531027223 */ /* 0x040fe20000000002 */
[----:B------:R-:W-:Y:S01]  /*7fb0*/  FFMA R3, R49, R54, R3 ;  /* 0x0000003631037223 */ /* 0x000fe20000000003 */
[----:B------:R-:W-:Y:S01]  /*7fc0*/  FMUL R11, R47, R14 ;  /* 0x0000000e2f0b7220 */ /* 0x000fe20000400000 */
[----:B------:R-:W-:Y:S01]  /*7fd0*/  FFMA R10, R49, R55, R10 ;  /* 0x00000037310a7223 */ /* 0x000fe2000000000a */
[C---:B------:R-:W-:Y:S01]  /*7fe0*/  FMUL R15, R47.reuse, R15 ;  /* 0x0000000f2f0f7220 */ /* 0x040fe20000400000 */
[C---:B------:R-:W-:Y:S01]  /*7ff0*/  FMUL R12, R47.reuse, R16 ;  /* 0x000000102f0c7220 */ /* 0x040fe20000400000 */
[----:B------:R-:W-:Y:S01]  /*8000*/  FMUL R13, R47, R17 ;  /* 0x000000112f0d7220 */ /* 0x000fe20000400000 */
[----:B------:R-:W-:Y:S01]  /*8010*/  FFMA R11, R49, R56, R11 ;  /* 0x00000038310b7223 */ /* 0x000fe2000000000b */
[----:B------:R-:W-:Y:S01]  /*8020*/  FMUL R14, R47, R18 ;  /* 0x000000122f0e7220 */ /* 0x000fe20000400000 */
[----:B------:R-:W-:Y:S01]  /*8030*/  FFMA R15, R49, R57, R15 ;  /* 0x00000039310f7223 */ /* 0x000fe2000000000f */
[----:B------:R-:W-:Y:S01]  /*8040*/  FMUL R19, R47, R19 ;  /* 0x000000132f137220 */ /* 0x000fe20000400000 */
[----:B------:R-:W-:Y:S01]  /*8050*/  F2FP.BF16.F32.PACK_AB R7, R2, R0 ;  /* 0x000000000207723e */ /* 0x000fe200000010ff */
[----:B------:R-:W-:Y:S01]  /*8060*/  FFMA R12, R49, R58, R12 ;  /* 0x0000003a310c7223 */ /* 0x000fe2000000000c */
[----:B------:R-:W-:Y:S01]  /*8070*/  FMUL R16, R47, R20 ;  /* 0x000000142f107220 */ /* 0x000fe20000400000 */
[----:B------:R-:W-:Y:S01]  /*8080*/  FFMA R13, R49, R59, R13 ;  /* 0x0000003b310d7223 */ /* 0x000fe2000000000d */
[----:B------:R-:W-:Y:S01]  /*8090*/  FMUL R17, R47, R21 ;  /* 0x000000152f117220 */ /* 0x000fe20000400000 */
[----:B------:R1:W-:Y:S01]  /*80a0*/  STS.128 [R99+UR6], R4 ;  /* 0x0000000463007988 */ /* 0x0003e20008000c06 */
[----:B------:R-:W-:Y:S01]  /*80b0*/  SHF.L.U32 R68, R71, 0x10, RZ ;  /* 0x0000001047447819 */ /* 0x000fe200000006ff */
[----:B------:R-:W-:Y:S01]  /*80c0*/  FFMA R14, R49, R60, R14 ;  /* 0x0000003c310e7223 */ /* 0x000fe2000000000e */
[----:B------:R-:W-:Y:S01]  /*80d0*/  LOP3.LUT R69, R71, 0xffff0000, RZ, 0xc0, !PT ;  /* 0xffff000047457812 */ /* 0x000fe200078ec0ff */
[----:B------:R-:W-:Y:S01]  /*80e0*/  FMUL R18, R47, R22 ;  /* 0x000000162f127220 */ /* 0x000fe20000400000 */
[----:B------:R-:W-:Y:S01]  /*80f0*/  SHF.L.U32 R70, R76, 0x10, RZ ;  /* 0x000000104c467819 */ /* 0x000fe200000006ff */
[----:B------:R-:W-:Y:S01]  /*8100*/  FFMA R19, R49, R61, R19 ;  /* 0x0000003d31137223 */ /* 0x000fe20000000013 */
[----:B------:R-:W-:Y:S01]  /*8110*/  FMUL R23, R47, R23 ;  /* 0x000000172f177220 */ /* 0x000fe20000400000 */
[----:B------:R-:W-:Y:S01]  /*8120*/  FFMA R16, R49, R62, R16 ;  /* 0x0000003e31107223 */ /* 0x000fe20000000010 */
[----:B------:R-:W-:Y:S01]  /*8130*/  FMUL R20, R47, R24 ;  /* 0x000000182f147220 */ /* 0x000fe20000400000 */
[----:B------:R-:W-:Y:S01]  /*8140*/  FFMA R17, R49, R63, R17 ;  /* 0x0000003f31117223 */ /* 0x000fe20000000011 */
[----:B------:R-:W-:Y:S01]  /*8150*/  FMUL R21, R47, R25 ;  /* 0x000000192f157220 */ /* 0x000fe20000400000 */
[----:B------:R-:W-:Y:S01]  /*8160*/  FFMA R18, R49, R64, R18 ;  /* 0x0000004031127223 */ /* 0x000fe20000000012 */
[----:B------:R-:W-:Y:S01]  /*8170*/  FMUL R22, R47, R26 ;  /* 0x0000001a2f167220 */ /* 0x000fe20000400000 */
[----:B------:R-:W-:Y:S01]  /*8180*/  F2FP.BF16.F32.PACK_AB R8, R10, R3 ;  /* 0x000000030a08723e */ /* 0x000fe200000010ff */
[----:B------:R-:W-:Y:S01]  /*8190*/  FFMA R23, R49, R65, R23 ;  /* 0x0000004131177223 */ /* 0x000fe20000000017 */
[----:B------:R-:W-:Y:S01]  /*81a0*/  F2FP.BF16.F32.PACK_AB R9, R15, R11 ;  /* 0x0000000b0f09723e */ /* 0x000fe200000010ff */
[----:B------:R-:W-:Y:S01]  /*81b0*/  FMUL R27, R47, R27 ;  /* 0x0000001b2f1b7220 */ /* 0x000fe20000400000 */
[----:B------:R-:W-:Y:S01]  /*81c0*/  F2FP.BF16.F32.PACK_AB R10, R13, R12 ;  /* 0x0000000c0d0a723e */ /* 0x000fe200000010ff */
[----:B------:R-:W-:Y:S01]  /*81d0*/  FFMA R20, R49, R66, R20 ;  /* 0x0000004231147223 */ /* 0x000fe20000000014 */
[----:B------:R-:W-:Y:S01]  /*81e0*/  F2FP.BF16.F32.PACK_AB R11, R19, R14 ;  /* 0x0000000e130b723e */ /* 0x000fe200000010ff */
[----:B------:R-:W-:Y:S01]  /*81f0*/  FMUL R24, R47, R28 ;  /* 0x0000001c2f187220 */ /* 0x000fe20000400000 */
[----:B------:R-:W-:Y:S01]  /*8200*/  LOP3.LUT R71, R76, 0xffff0000, RZ, 0xc0, !PT ;  /* 0xffff00004c477812 */ /* 0x000fe200078ec0ff */
[----:B------:R-:W-:Y:S01]  /*8210*/  FFMA R21, R49, R67, R21 ;  /* 0x0000004331157223 */ /* 0x000fe20000000015 */
[----:B------:R-:W-:Y:S01]  /*8220*/  SHF.L.U32 R72, R77, 0x10, RZ ;  /* 0x000000104d487819 */ /* 0x000fe200000006ff */
[----:B------:R1:W-:Y:S01]  /*8230*/  STS.128 [R106+0x10], R8 ;  /* 0x000010086a007388 */ /* 0x0003e20000000c00 */
[----:B------:R-:W-:Y:S01]  /*8240*/  FMUL R25, R47, R29 ;  /* 0x0000001d2f197220 */ /* 0x000fe20000400000 */
[----:B------:R-:W-:Y:S01]  /*8250*/  FFMA R22, R49, R68, R22 ;  /* 0x0000004431167223 */ /* 0x000fe20000000016 */
[----:B------:R-:W-:Y:S01]  /*8260*/  LOP3.LUT R73, R77, 0xffff0000, RZ, 0xc0, !PT ;  /* 0xffff00004d497812 */ /* 0x000fe200078ec0ff */
[----:B------:R-:W-:Y:S01]  /*8270*/  FMUL R26, R47, R30 ;  /* 0x0000001e2f1a7220 */ /* 0x000fe20000400000 */
[----:B------:R-:W-:Y:S01]  /*8280*/  FFMA R27, R49, R69, R27 ;  /* 0x00000045311b7223 */ /* 0x000fe2000000001b */
[----:B------:R-:W-:Y:S01]  /*8290*/  FMUL R31, R47, R31 ;  /* 0x0000001f2f1f7220 */ /* 0x000fe20000400000 */
[----:B------:R-:W-:Y:S01]  /*82a0*/  FFMA R24, R49, R70, R24 ;  /* 0x0000004631187223 */ /* 0x000fe20000000018 */
[----:B------:R-:W-:Y:S01]  /*82b0*/  FMUL R28, R47, R32 ;  /* 0x000000202f1c7220 */ /* 0x000fe20000400000 */
[----:B------:R-:W-:Y:S01]  /*82c0*/  FFMA R25, R49, R71, R25 ;  /* 0x0000004731197223 */ /* 0x000fe20000000019 */
[----:B------:R-:W-:Y:S01]  /*82d0*/  SHF.L.U32 R76, R79, 0x10, RZ ;  /* 0x000000104f4c7819 */ /* 0x000fe200000006ff */
[----:B------:R-:W-:Y:S01]  /*82e0*/  FMUL R29, R47, R33 ;  /* 0x000000212f1d7220 */ /* 0x000fe20000400000 */
[----:B------:R-:W-:Y:S01]  /*82f0*/  F2FP.BF16.F32.PACK_AB R16, R17, R16 ;  /* 0x000000101110723e */ /* 0x000fe200000010ff */
[----:B------:R-:W-:Y:S01]  /*8300*/  FFMA R26, R49, R72, R26 ;  /* 0x00000048311a7223 */ /* 0x000fe2000000001a */
[----:B------:R-:W-:Y:S01]  /*8310*/  LOP3.LUT R77, R79, 0xffff0000, RZ, 0xc0, !PT ;  /* 0xffff00004f4d7812 */ /* 0x000fe200078ec0ff */
[----:B------:R-:W-:Y:S01]  /*8320*/  FMUL R30, R47, R34 ;  /* 0x000000222f1e7220 */ /* 0x000fe20000400000 */
[----:B------:R-:W-:Y:S01]  /*8330*/  F2FP.BF16.F32.PACK_AB R17, R23, R18 ;  /* 0x000000121711723e */ /* 0x000fe200000010ff */
[----:B------:R-:W-:Y:S01]  /*8340*/  FFMA R31, R49, R73, R31 ;  /* 0x00000049311f7223 */ /* 0x000fe2000000001f */
[----:B------:R-:W-:Y:S01]  /*8350*/  FMUL R35, R47, R35 ;  /* 0x000000232f237220 */ /* 0x000fe20000400000 */
[----:B------:R-:W-:Y:S01]  /*8360*/  F2FP.BF16.F32.PACK_AB R18, R21, R20 ;  /* 0x000000141512723e */ /* 0x000fe200000010ff */
[----:B------:R-:W-:Y:S01]  /*8370*/  FFMA R28, R49, R74, R28 ;  /* 0x0000004a311c7223 */ /* 0x000fe2000000001c */
[----:B------:R-:W-:Y:S01]  /*8380*/  F2FP.BF16.F32.PACK_AB R19, R27, R22 ;  /* 0x000000161b13723e */ /* 0x000fe200000010ff */
[C---:B------:R-:W-:Y:S01]  /*8390*/  FFMA R29, R49.reuse, R75, R29 ;  /* 0x0000004b311d7223 */ /* 0x040fe2000000001d */
[C---:B------:R-:W-:Y:S01]  /*83a0*/  FFMA R30, R49.reuse, R76, R30 ;  /* 0x0000004c311e7223 */ /* 0x040fe2000000001e */
[----:B------:R-:W-:Y:S01]  /*83b0*/  FFMA R35, R49, R77, R35 ;  /* 0x0000004d31237223 */ /* 0x000fe20000000023 */
[----:B------:R-:W-:Y:S01]  /*83c0*/  F2FP.BF16.F32.PACK_AB R24, R25, R24 ;  /* 0x000000181918723e */ /* 0x000fe200000010ff */
[----:B------:R1:W-:Y:S01]  /*83d0*/  STS.128 [R105+0x20], R16 ;  /* 0x0000201069007388 */ /* 0x0003e20000000c00 */
[----:B------:R-:W-:Y:S02]  /*83e0*/  F2FP.BF16.F32.PACK_AB R25, R31, R26 ;  /* 0x0000001a1f19723e */ /* 0x000fe400000010ff */
[----:B------:R-:W-:Y:S02]  /*83f0*/  F2FP.BF16.F32.PACK_AB R26, R29, R28 ;  /* 0x0000001c1d1a723e */ /* 0x000fe400000010ff */
[----:B------:R-:W-:Y:S02]  /*8400*/  F2FP.BF16.F32.PACK_AB R27, R35, R30 ;  /* 0x0000001e231b723e */ /* 0x000fe400000010ff */
[----:B------:R-:W-:Y:S05]  /*8410*/  IADD3 R0, PT, PT, R98, R106, RZ ;  /* 0x0000006a62007210 */ /* 0x000fea0007ffe0ff */
        /* <DEDUP_REMOVED lines=9> */
[----:B------:R-:W-:Y:S02]  /*84b0*/  UIADD3 UR4, UP0, UPT, UR54, 0xa80, URZ ;  /* 0x00000a8036047890 */ /* 0x000fe4000ff1e0ff */
[----:B------:R-:W-:Y:S02]  /*84c0*/  UIADD3 UR9, UPT, UPT, UR45, 0x20, URZ ;  /* 0x000000202d097890 */ /* 0x000fe4000fffe0ff */
[----:B------:R-:W-:Y:S02]  /*84d0*/  UIADD3 UR8, UPT, UPT, UR37, 0x200, UR6 ;  /* 0x0000020025087890 */ /* 0x000fe4000fffe006 */
[----:B------:R-:W-:Y:S01]  /*84e0*/  UIADD3.X UR5, UPT, UPT, URZ, UR55, URZ, UP0, !UPT ;  /* 0x00000037ff057290 */ /* 0x000fe200087fe4ff */
[----:B------:R-:W-:Y:S01]  /*84f0*/  UMOV UR10, UR46 ;  /* 0x0000002e000a7c82 */ /* 0x000fe20008000000 */
[----:B------:R-:W-:Y:S07]  /*8500*/  UMOV UR11, UR52 ;  /* 0x00000034000b7c82 */ /* 0x000fee0008000000 */
[----:B------:R2:W-:Y:S02]  /*8510*/  UTMASTG.3D [UR8], [UR4] ;  /* 0x00000008040073b5 */ /* 0x0005e40008010000 */
[----:B--2---:R0:W-:Y:S02]  /*8520*/  UTMACMDFLUSH ;  /* 0x00000000000079b7 */ /* 0x0041e40000000000 */
.L_x_117:
[----:B------:R-:W-:Y:S05]  /*8530*/  BSYNC.RECONVERGENT B0 ;  /* 0x0000000000007941 */ /* 0x000fea0003800200 */
.L_x_116:
[----:B------:R-:W-:Y:S01]  /*8540*/  UIADD3 UR4, UPT, UPT, UR39, 0x1, URZ ;  /* 0x0000000127047890 */ /* 0x000fe2000fffe0ff */
[----:B------:R-:W-:Y:S03]  /*8550*/  BSSY.RECONVERGENT B0, `(.L_x_118) ;  /* 0x0000008000007945 */ /* 0x000fe60003800200 */
[----:B------:R-:W-:Y:S04]  /*8560*/  UISETP.NE.AND UP0, UPT, UR4, 0x3, UPT ;  /* 0x000000030400788c */ /* 0x000fe8000bf05270 */
[----:B------:R-:W-:Y:S02]  /*8570*/  UISETP.EQ.XOR UP1, UPT, UR38, 0x3, !UP0 ;  /* 0x000000032600788c */ /* 0x000fe4000c722a70 */
[----:B------:R-:W-:Y:S02]  /*8580*/  USEL UR36, UR4, URZ, UP0 ;  /* 0x000000ff04247287 */ /* 0x000fe40008000000 */
[----:B------:R-:W-:Y:S04]  /*8590*/  USEL UR5, URZ, 0x1, !UP1 ;  /* 0x00000001ff057887 */ /* 0x000fe8000c800000 */
[----:B------:R-:W-:Y:S01]  /*85a0*/  ULOP3.LUT UR42, UR42, UR5, URZ, 0x3c, !UPT ;  /* 0x000000052a2a7292 */ /* 0x000fe2000f8e3cff */
[----:B------:R-:W-:Y:S11]  /*85b0*/  @P0 BRA `(.L_x_119) ;  /* 0x0000000000040947 */ /* 0x000ff60003800000 */
[----:B------:R-:W-:Y:S04]  /*85c0*/  DEPBAR.LE SB0, 0x1 ;  /* 0x000080400000791a */ /* 0x000fe80000000000 */
.L_x_119:
[----:B------:R-:W-:Y:S05]  /*85d0*/  BSYNC.RECONVERGENT B0 ;  /* 0x0000000000007941 */ /* 0x000fea0003800200 */
.L_x_118:
[----:B------:R-:W-:Y:S01]  /*85e0*/  BAR.SYNC.DEFER_BLOCKING 0x1, 0x80 ;  /* 0x0042000000007b1d */ /* 0x000fe20000010000 */
[----:B------:R-:W-:Y:S01]  /*85f0*/  UISETP.NE.AND UP0, UPT, UR41, -0x2, UPT ;  /* 0xfffffffe2900788c */ /* 0x000fe2000bf05270 */
[----:B------:R-:W-:Y:S08]  /*8600*/  IADD3 R45, PT, PT, R45, 0x1, RZ ;  /* 0x000000012d2d7810 */ /* 0x000ff00007ffe0ff */
[----:B------:R-:W-:Y:S05]  /*8610*/  BRA.U !UP0, `(.L_x_120) ;  /* 0x0000000108287547 */ /* 0x000fea000b800000 */
[----:B------:R-:W-:Y:S01]  /*8620*/  ISETP.NE.AND P0, PT, R104, RZ, PT ;  /* 0x000000ff6800720c */ /* 0x000fe20003f05270 */
[----:B------:R-:W-:Y:S01]  /*8630*/  IMAD.U32 R2, RZ, RZ, UR40 ;  /* 0x00000028ff027e24 */ /* 0x000fe2000f8e00ff */
[----:B------:R-:W-:Y:S01]  /*8640*/  UIADD3 UR4, UPT, UPT, UR40, 0x1, URZ ;  /* 0x0000000128047890 */ /* 0x000fe2000fffe0ff */
[----:B-1----:R-:W-:Y:S03]  /*8650*/  IMAD.U32 R0, RZ, RZ, UR58 ;  /* 0x0000003aff007e24 */ /* 0x002fe6000f8e00ff */
[----:B------:R-:W-:Y:S04]  /*8660*/  UISETP.NE.AND UP0, UPT, UR4, 0x3, UPT ;  /* 0x000000030400788c */ /* 0x000fe8000bf05270 */
[----:B------:R-:W-:Y:S03]  /*8670*/  USEL UR40, UR4, URZ, UP0 ;  /* 0x000000ff04287287 */ /* 0x000fe60008000000 */
[----:B------:R-:W-:Y:S05]  /*8680*/  @P0 LEA R2, R2, UR37, 0x3 ;  /* 0x0000002502020c11 */ /* 0x000fea000f8e18ff */
[----:B------:R-:W-:Y:S05]  /*8690*/  @P0 VIADD R2, R2, 0x58 ;  /* 0x0000005802020836 */ /* 0x000fea0000000000 */
[----:B------:R-:W-:Y:S04]  /*86a0*/  @P0 PRMT R0, R0, 0x654, R2 ;  /* 0x0000065400000816 */ /* 0x000fe80000000002 */
[----:B------:R2:W-:Y:S03]  /*86b0*/  @P0 SYNCS.ARRIVE.TRANS64.RED.A1T0 RZ, [R0+URZ], RZ ;  /* 0x000000ff00ff09a7 */ /* 0x0005e600081004ff */
.L_x_120:
[----:B------:R-:W-:Y:S01]  /*86c0*/  ISETP.NE.AND P2, PT, R101, RZ, PT ;  /* 0x000000ff6500720c */ /* 0x000fe20003f45270 */
[----:B-12---:R-:W-:Y:S01]  /*86d0*/  IMAD.IADD R0, R44, 0x1, R87 ;  /* 0x000000012c007824 */ /* 0x006fe200078e0257 */
[----:B------:R-:W-:Y:S01]  /*86e0*/  ISETP.NE.AND P0, PT, R103, 0x2, PT ;  /* 0x000000026700780c */ /* 0x000fe20003f05270 */
[----:B------:R-:W-:Y:S01]  /*86f0*/  UIADD3 UR41, UPT, UPT, UR41, 0x2, URZ ;  /* 0x0000000229297890 */ /* 0x000fe2000fffe0ff */
[----:B------:R-:W-:Y:S01]  /*8700*/  ISETP.NE.AND P1, PT, R45, 0x2, PT ;  /* 0x000000022d00780c */ /* 0x000fe20003f25270 */
[----:B------:R-:W-:Y:S01]  /*8710*/  IMAD.IADD R24, R43, 0x1, R86 ;  /* 0x000000012b187824 */ /* 0x000fe200078e0256 */
[----:B------:R-:W-:Y:S02]  /*8720*/  R2UR UR20, R0 ;  /* 0x00000000001472ca */ /* 0x000fe400000e0000 */
[----:B------:R-:W-:Y:S02]  /*8730*/  SEL R2, RZ, 0x1, P0 ;  /* 0x00000001ff027807 */ /* 0x000fe40000000000 */
[----:B------:R-:W-:Y:S02]  /*8740*/  SEL R0, RZ, 0x1, P1 ;  /* 0x00000001ff007807 */ /* 0x000fe40000800000 */
[----:B------:R-:W-:Y:S02]  /*8750*/  LOP3.LUT R96, R96, R2, RZ, 0x3c, !PT ;  /* 0x0000000260607212 */ /* 0x000fe400078e3cff */
[----:B------:R-:W-:Y:S02]  /*8760*/  @P2 R2UR UR52, R95 ;  /* 0x000000005f3422ca */ /* 0x000fe400000e0000 */
[----:B------:R-:W-:Y:S02]  /*8770*/  LOP3.LUT R97, R97, R0, RZ, 0x3c, !PT ;  /* 0x0000000061617212 */ /* 0x000fe400078e3cff */
[----:B------:R-:W-:Y:S02]  /*8780*/  SEL R103, R103, RZ, P0 ;  /* 0x000000ff67677207 */ /* 0x000fe40000000000 */
[----:B------:R-:W-:Y:S01]  /*8790*/  SEL R45, R45, RZ, P1 ;  /* 0x000000ff2d2d7207 */ /* 0x000fe20000800000 */
[----:B------:R-:W-:Y:S08]  /*87a0*/  @P2 BRA `(.L_x_121) ;  /* 0xffffffd800042947 */ /* 0x000ff0000383ffff */
[----:B------:R-:W-:-:S09]  /*87b0*/  UISETP.NE.AND UP0, UPT, UR53, URZ, UPT ;  /* 0x000000ff3500728c */ /* 0x000fd2000bf05270 */
[----:B------:R-:W-:Y:S05]  /*87c0*/  BRA.U !UP0, `(.L_x_122) ;  /* 0x0000000108487547 */ /* 0x000fea000b800000 */
[----:B------:R-:W1:Y:S02]  /*87d0*/  LDCU.64 UR4, c[0x0][0xc90] ;  /* 0x00019200ff0477ac */ /* 0x000e640008000a00 */
[----:B-1----:R-:W-:-:S04]  /*87e0*/  UISETP.NE.U32.AND UP0, UPT, UR4, URZ, UPT ;  /* 0x000000ff0400728c */ /* 0x002fc8000bf05070 */
[----:B------:R-:W-:-:S09]  /*87f0*/  UISETP.NE.AND.EX UP0, UPT, UR5, URZ, UPT, UP0 ;  /* 0x000000ff0500728c */ /* 0x000fd2000bf05300 */
[----:B------:R-:W-:Y:S05]  /*8800*/  BRA.U UP0, `(.L_x_123) ;  /* 0x00000001000c7547 */ /* 0x000fea000b800000 */
[----:B------:R-:W-:-:S13]  /*8810*/  FSETP.NEU.AND P0, PT, R49, RZ, PT ;  /* 0x000000ff3100720b */ /* 0x000fda0003f0d000 */
[----:B------:R-:W-:Y:S05]  /*8820*/  @!P0 EXIT ;  /* 0x000000000000894d */ /* 0x000fea0003800000 */
[----:B------:R-:W-:Y:S05]  /*8830*/  BRA `(.L_x_122) ;  /* 0x00000000002c7947 */ /* 0x000fea0003800000 */
.L_x_123:
[----:B------:R-:W-:Y:S01]  /*8840*/  ISETP.NE.AND P0, PT, R102, RZ, PT ;  /* 0x000000ff6600720c */ /* 0x000fe20003f05270 */
[----:B------:R-:W-:-:S12]  /*8850*/  BSSY.RECONVERGENT B0, `(.L_x_122) ;  /* 0x0000009000007945 */ /* 0x000fd80003800200 */
[----:B------:R-:W-:Y:S05]  /*8860*/  @P0 BRA `(.L_x_124) ;  /* 0x0000000000140947 */ /* 0x000fea0003800000 */
[----:B------:R-:W1:Y:S02]  /*8870*/  LDCU.64 UR4, c[0x0][0xc88] ;  /* 0x00019100ff0477ac */ /* 0x000e640008000a00 */
[----:B-1----:R-:W-:-:S04]  /*8880*/  ISETP.NE.U32.AND P0, PT, RZ, UR4, PT ;  /* 0x00000004ff007c0c */ /* 0x002fc8000bf05070 */
[----:B------:R-:W-:-:S13]  /*8890*/  ISETP.NE.AND.EX P0, PT, RZ, UR5, PT, P0 ;  /* 0x00000005ff007c0c */ /* 0x000fda000bf05300 */
[----:B------:R-:W-:Y:S05]  /*88a0*/  @!P0 EXIT ;  /* 0x000000000000894d */ /* 0x000fea0003800000 */
[----:B------:R-:W-:Y:S05]  /*88b0*/  BRA `(.L_x_125) ;  /* 0x0000000000087947 */ /* 0x000fea0003800000 */
.L_x_124:
[----:B------:R-:W-:-:S13]  /*88c0*/  FSETP.NEU.AND P0, PT, R49, RZ, PT ;  /* 0x000000ff3100720b */ /* 0x000fda0003f0d000 */
[----:B------:R-:W-:Y:S05]  /*88d0*/  @!P0 EXIT ;  /* 0x000000000000894d */ /* 0x000fea0003800000 */
.L_x_125:
[----:B------:R-:W-:Y:S05]  /*88e0*/  BSYNC.RECONVERGENT B0 ;  /* 0x0000000000007941 */ /* 0x000fea0003800200 */
.L_x_122:
[----:B------:R-:W-:Y:S01]  /*88f0*/  ULEA UR4, UR40, UR37, 0x3 ;  /* 0x0000002528047291 */ /* 0x000fe2000f8e18ff */
[----:B------:R-:W-:-:S04]  /*8900*/  DEPBAR.LE SB0, 0x0 ;  /* 0x000080000000791a */ /* 0x000fc80000000000 */
[----:B------:R-:W-:-:S04]  /*8910*/  UIADD3 UR4, UPT, UPT, UR4, 0x58, URZ ;  /* 0x0000005804047890 */ /* 0x000fc8000fffe0ff */
[----:B------:R-:W-:-:S09]  /*8920*/  UPRMT UR4, UR58, 0x654, UR4 ;  /* 0x000006543a047896 */ /* 0x000fd20008000004 */
[----:B------:R-:W-:Y:S01]  /*8930*/  SYNCS.ARRIVE.TRANS64.RED.A1T0 RZ, [UR4], RZ ;  /* 0x000000ffffff79a7 */ /* 0x000fe20008100404 */
[----:B------:R-:W-:Y:S05]  /*8940*/  EXIT ;  /* 0x000000000000794d */ /* 0x000fea0003800000 */
.L_x_24:
[----:B--2---:R2:W4:Y:S02]  /*8950*/  SYNCS.PHASECHK.TRANS64.TRYWAIT P0, [R2+URZ+0xd0], R3 ;  /* 0x0000d003020075a7 */ /* 0x00452400080011ff */
[----:B----4-:R-:W-:Y:S05]  /*8960*/  @!P0 NANOSLEEP.SYNCS 0x989680 ;  /* 0x009896800000895d */ /* 0x010fea0003900000 */
[----:B------:R-:W4:Y:S02]  /*8970*/  @!P0 SYNCS.PHASECHK.TRANS64 P0, [R2+URZ+0xd0], R3 ;  /* 0x0000d003020085a7 */ /* 0x000f2400080010ff */
[----:B----4-:R-:W-:Y:S05]  /*8980*/  @!P0 BRA `(.L_x_24) ;  /* 0xfffffffc00f08947 */ /* 0x010fea000383ffff */
[----:B------:R-:W-:Y:S05]  /*8990*/  BRA `(.L_x_126) ;  /* 0xffffff8c00c07947 */ /* 0x000fea000383ffff */
.L_x_27:
[----:B------:R-:W-:-:S07]  /*89a0*/  MOV R2, UR49 ;  /* 0x0000003100027c02 */ /* 0x000fce0008000f00 */
.L_x_127:
[----:B-1----:R1:W2:Y:S02]  /*89b0*/  SYNCS.PHASECHK.TRANS64.TRYWAIT P0, [R2+URZ+0x20], R4 ;  /* 0x00002004020075a7 */ /* 0x0022a400080011ff */
[----:B--2---:R-:W-:Y:S05]  /*89c0*/  @!P0 NANOSLEEP.SYNCS 0x989680 ;  /* 0x009896800000895d */ /* 0x004fea0003900000 */
[----:B------:R-:W2:Y:S02]  /*89d0*/  @!P0 SYNCS.PHASECHK.TRANS64 P0, [R2+URZ+0x20], R4 ;  /* 0x00002004020085a7 */ /* 0x000ea400080010ff */
[----:B--2---:R-:W-:Y:S05]  /*89e0*/  @!P0 BRA `(.L_x_127) ;  /* 0xfffffffc00f08947 */ /* 0x004fea000383ffff */
[----:B------:R-:W-:Y:S05]  /*89f0*/  BRA `(.L_x_26) ;  /* 0xffffff90001c7947 */ /* 0x000fea000383ffff */
.L_x_36:
[----:B------:R-:W-:-:S07]  /*8a00*/  MOV R2, UR49 ;  /* 0x0000003100027c02 */ /* 0x000fce0008000f00 */
.L_x_128:
[----:B-1----:R1:W2:Y:S02]  /*8a10*/  SYNCS.PHASECHK.TRANS64.TRYWAIT P0, [R2+URZ+0x20], R4 ;  /* 0x00002004020075a7 */ /* 0x0022a400080011ff */
[----:B--2---:R-:W-:Y:S05]  /*8a20*/  @!P0 NANOSLEEP.SYNCS 0x989680 ;  /* 0x009896800000895d */ /* 0x004fea0003900000 */
[----:B------:R-:W2:Y:S02]  /*8a30*/  @!P0 SYNCS.PHASECHK.TRANS64 P0, [R2+URZ+0x20], R4 ;  /* 0x00002004020085a7 */ /* 0x000ea400080010ff */
[----:B--2---:R-:W-:Y:S05]  /*8a40*/  @!P0 BRA `(.L_x_128) ;  /* 0xfffffffc00f08947 */ /* 0x004fea000383ffff */
[----:B------:R-:W-:Y:S05]  /*8a50*/  BRA `(.L_x_35) ;  /* 0xffffff9400647947 */ /* 0x000fea000383ffff */
.L_x_43:
[----:B-1----:R1:W2:Y:S02]  /*8a60*/  SYNCS.PHASECHK.TRANS64.TRYWAIT P0, [R2+URZ+0x80], R3 ;  /* 0x00008003020075a7 */ /* 0x0022a400080011ff */
[----:B--2---:R-:W-:Y:S05]  /*8a70*/  @!P0 NANOSLEEP.SYNCS 0x989680 ;  /* 0x009896800000895d */ /* 0x004fea0003900000 */
[----:B------:R-:W2:Y:S02]  /*8a80*/  @!P0 SYNCS.PHASECHK.TRANS64 P0, [R2+URZ+0x80], R3 ;  /* 0x00008003020085a7 */ /* 0x000ea400080010ff */
[----:B--2---:R-:W-:Y:S05]  /*8a90*/  @!P0 BRA `(.L_x_43) ;  /* 0xfffffffc00f08947 */ /* 0x004fea000383ffff */
[----:B------:R-:W-:Y:S05]  /*8aa0*/  BRA `(.L_x_129) ;  /* 0xffffff98008c7947 */ /* 0x000fea000383ffff */
.L_x_47:
[----:B---3--:R-:W-:-:S07]  /*8ab0*/  MOV R0, UR4 ;  /* 0x0000000400007c02 */ /* 0x008fce0008000f00 */
.L_x_130:
[----:B-1----:R1:W2:Y:S02]  /*8ac0*/  SYNCS.PHASECHK.TRANS64.TRYWAIT P0, [R0+URZ], R2 ;  /* 0x00000002000075a7 */ /* 0x0022a400080011ff */
[----:B--2---:R-:W-:Y:S05]  /*8ad0*/  @!P0 NANOSLEEP.SYNCS 0x989680 ;  /* 0x009896800000895d */ /* 0x004fea0003900000 */
[----:B------:R-:W2:Y:S02]  /*8ae0*/  @!P0 SYNCS.PHASECHK.TRANS64 P0, [R0+URZ], R2 ;  /* 0x00000002000085a7 */ /* 0x000ea400080010ff */
[----:B--2---:R-:W-:Y:S05]  /*8af0*/  @!P0 BRA `(.L_x_130) ;  /* 0xfffffffc00f08947 */ /* 0x004fea000383ffff */
[----:B------:R-:W-:Y:S05]  /*8b00*/  BRA `(.L_x_131) ;  /* 0xffffffa000007947 */ /* 0x000fea000383ffff */
.L_x_48:
[----:B---3--:R-:W-:-:S07]  /*8b10*/  MOV R0, UR5 ;  /* 0x0000000500007c02 */ /* 0x008fce0008000f00 */
.L_x_132:
[----:B-1----:R1:W2:Y:S02]  /*8b20*/  SYNCS.PHASECHK.TRANS64.TRYWAIT P0, [R0+URZ], R3 ;  /* 0x00000003000075a7 */ /* 0x0022a400080011ff */
[----:B--2---:R-:W-:Y:S05]  /*8b30*/  @!P0 NANOSLEEP.SYNCS 0x989680 ;  /* 0x009896800000895d */ /* 0x004fea0003900000 */
[----:B------:R-:W2:Y:S02]  /*8b40*/  @!P0 SYNCS.PHASECHK.TRANS64 P0, [R0+URZ], R3 ;  /* 0x00000003000085a7 */ /* 0x000ea400080010ff */
[----:B--2---:R-:W-:Y:S05]  /*8b50*/  @!P0 BRA `(.L_x_132) ;  /* 0xfffffffc00f08947 */ /* 0x004fea000383ffff */
[----:B------:R-:W-:Y:S05]  /*8b60*/  BRA `(.L_x_133) ;  /* 0xffffffa0000c7947 */ /* 0x000fea000383ffff */
.L_x_49:
[----:B---3--:R-:W-:-:S07]  /*8b70*/  MOV R0, UR5 ;  /* 0x0000000500007c02 */ /* 0x008fce0008000f00 */
.L_x_134:
[----:B-1----:R1:W2:Y:S02]  /*8b80*/  SYNCS.PHASECHK.TRANS64.TRYWAIT P0, [R0+URZ], R3 ;  /* 0x00000003000075a7 */ /* 0x0022a400080011ff */
[----:B--2---:R-:W-:Y:S05]  /*8b90*/  @!P0 NANOSLEEP.SYNCS 0x989680 ;  /* 0x009896800000895d */ /* 0x004fea0003900000 */
[----:B------:R-:W2:Y:S02]  /*8ba0*/  @!P0 SYNCS.PHASECHK.TRANS64 P0, [R0+URZ], R3 ;  /* 0x00000003000085a7 */ /* 0x000ea400080010ff */
[----:B--2---:R-:W-:Y:S05]  /*8bb0*/  @!P0 BRA `(.L_x_134) ;  /* 0xfffffffc00f08947 */ /* 0x004fea000383ffff */
[----:B------:R-:W-:Y:S05]  /*8bc0*/  BRA `(.L_x_135) ;  /* 0xffffffa000187947 */ /* 0x000fea000383ffff */
.L_x_52:
[----:B-1----:R1:W2:Y:S02]  /*8bd0*/  SYNCS.PHASECHK.TRANS64.TRYWAIT P0, [R0+URZ+0xc0], R4 ;  /* 0x0000c004000075a7 */ /* 0x0022a400080011ff */
[----:B--2---:R-:W-:Y:S05]  /*8be0*/  @!P0 NANOSLEEP.SYNCS 0x989680 ;  /* 0x009896800000895d */ /* 0x004fea0003900000 */
[----:B------:R-:W2:Y:S02]  /*8bf0*/  @!P0 SYNCS.PHASECHK.TRANS64 P0, [R0+URZ+0xc0], R4 ;  /* 0x0000c004000085a7 */ /* 0x000ea400080010ff */
[----:B--2---:R-:W-:Y:S05]  /*8c00*/  @!P0 BRA `(.L_x_52) ;  /* 0xfffffffc00f08947 */ /* 0x004fea000383ffff */
[----:B------:R-:W-:Y:S05]  /*8c10*/  BRA `(.L_x_136) ;  /* 0xffffffa000787947 */ /* 0x000fea000383ffff */
.L_x_53:
[----:B------:R-:W-:-:S07]  /*8c20*/  MOV R0, UR4 ;  /* 0x0000000400007c02 */ /* 0x000fce0008000f00 */
.L_x_137:
[----:B-1----:R1:W2:Y:S02]  /*8c30*/  SYNCS.PHASECHK.TRANS64.TRYWAIT P0, [R0+URZ+0x90], R5 ;  /* 0x00009005000075a7 */ /* 0x0022a400080011ff */
[----:B--2---:R-:W-:Y:S05]  /*8c40*/  @!P0 NANOSLEEP.SYNCS 0x989680 ;  /* 0x009896800000895d */ /* 0x004fea0003900000 */
[----:B------:R-:W2:Y:S02]  /*8c50*/  @!P0 SYNCS.PHASECHK.TRANS64 P0, [R0+URZ+0x90], R5 ;  /* 0x00009005000085a7 */ /* 0x000ea400080010ff */
[----:B--2---:R-:W-:Y:S05]  /*8c60*/  @!P0 BRA `(.L_x_137) ;  /* 0xfffffffc00f08947 */ /* 0x004fea000383ffff */
[----:B------:R-:W-:Y:S05]  /*8c70*/  BRA `(.L_x_138) ;  /* 0xffffffa000887947 */ /* 0x000fea000383ffff */
.L_x_54:
[----:B-1----:R1:W2:Y:S02]  /*8c80*/  SYNCS.PHASECHK.TRANS64.TRYWAIT P1, [R0+URZ+0x80], R4 ;  /* 0x00008004000075a7 */ /* 0x0022a400080211ff */
[----:B--2---:R-:W-:Y:S05]  /*8c90*/  @!P1 NANOSLEEP.SYNCS 0x989680 ;  /* 0x009896800000995d */ /* 0x004fea0003900000 */
[----:B------:R-:W2:Y:S02]  /*8ca0*/  @!P1 SYNCS.PHASECHK.TRANS64 P1, [R0+URZ+0x80], R4 ;  /* 0x00008004000095a7 */ /* 0x000ea400080210ff */
[----:B--2---:R-:W-:Y:S05]  /*8cb0*/  @!P1 BRA `(.L_x_54) ;  /* 0xfffffffc00f09947 */ /* 0x004fea000383ffff */
[----:B------:R-:W-:Y:S05]  /*8cc0*/  BRA `(.L_x_139) ;  /* 0xffffffa000b87947 */ /* 0x000fea000383ffff */
.L_x_57:
[----:B------:R-:W-:-:S07]  /*8cd0*/  MOV R0, UR4 ;  /* 0x0000000400007c02 */ /* 0x000fce0008000f00 */
.L_x_140:
[----:B-1----:R1:W2:Y:S02]  /*8ce0*/  SYNCS.PHASECHK.TRANS64.TRYWAIT P0, [R0+URZ+0x90], R2 ;  /* 0x00009002000075a7 */ /* 0x0022a400080011ff */
[----:B--2---:R-:W-:Y:S05]  /*8cf0*/  @!P0 NANOSLEEP.SYNCS 0x989680 ;  /* 0x009896800000895d */ /* 0x004fea0003900000 */
[----:B------:R-:W2:Y:S02]  /*8d00*/  @!P0 SYNCS.PHASECHK.TRANS64 P0, [R0+URZ+0x90], R2 ;  /* 0x00009002000085a7 */ /* 0x000ea400080010ff */
[----:B--2---:R-:W-:Y:S05]  /*8d10*/  @!P0 BRA `(.L_x_140) ;  /* 0xfffffffc00f08947 */ /* 0x004fea000383ffff */
[----:B------:R-:W-:Y:S05]  /*8d20*/  BRA `(.L_x_56) ;  /* 0xffffffa4000c7947 */ /* 0x000fea000383ffff */
.L_x_64:
[----:B-1----:R1:W2:Y:S02]  /*8d30*/  SYNCS.PHASECHK.TRANS64.TRYWAIT P0, [R2+URZ+0x80], R3 ;  /* 0x00008003020075a7 */ /* 0x0022a400080011ff */
[----:B--2---:R-:W-:Y:S05]  /*8d40*/  @!P0 NANOSLEEP.SYNCS 0x989680 ;  /* 0x009896800000895d */ /* 0x004fea0003900000 */
[----:B------:R-:W2:Y:S02]  /*8d50*/  @!P0 SYNCS.PHASECHK.TRANS64 P0, [R2+URZ+0x80], R3 ;  /* 0x00008003020085a7 */ /* 0x000ea400080010ff */
[----:B--2---:R-:W-:Y:S05]  /*8d60*/  @!P0 BRA `(.L_x_64) ;  /* 0xfffffffc00f08947 */ /* 0x004fea000383ffff */
[----:B------:R-:W-:Y:S05]  /*8d70*/  BRA `(.L_x_141) ;  /* 0xffffffac00507947 */ /* 0x000fea000383ffff */
.L_x_67:
[----:B------:R-:W-:-:S13]  /*8d80*/  R2UR UR4, R2 ;  /* 0x00000000020472ca */ /* 0x000fda00000e0000 */
[----:B------:R-:W-:-:S07]  /*8d90*/  MOV R4, UR4 ;  /* 0x0000000400047c02 */ /* 0x000fce0008000f00 */
.L_x_142:
[----:B-1----:R1:W2:Y:S02]  /*8da0*/  SYNCS.PHASECHK.TRANS64.TRYWAIT P0, [R4+URZ+0xb0], R3 ;  /* 0x0000b003040075a7 */ /* 0x0022a400080011ff */
[----:B--2---:R-:W-:Y:S05]  /*8db0*/  @!P0 NANOSLEEP.SYNCS 0x989680 ;  /* 0x009896800000895d */ /* 0x004fea0003900000 */
[----:B------:R-:W2:Y:S02]  /*8dc0*/  @!P0 SYNCS.PHASECHK.TRANS64 P0, [R4+URZ+0xb0], R3 ;  /* 0x0000b003040085a7 */ /* 0x000ea400080010ff */
[----:B--2---:R-:W-:Y:S05]  /*8dd0*/  @!P0 BRA `(.L_x_142) ;  /* 0xfffffffc00f08947 */ /* 0x004fea000383ffff */
[----:B------:R-:W-:Y:S05]  /*8de0*/  BRA `(.L_x_143) ;  /* 0xffffffb000bc7947 */ /* 0x000fea000383ffff */
.L_x_70:
[----:B------:R-:W-:Y:S07]  /*8df0*/  MOV R3, UR7 ;  /* 0x0000000700037c02 */ /* 0x000fee0008000f00 */
.L_x_144:
[----:B-1----:R1:W2:Y:S02]  /*8e00*/  SYNCS.PHASECHK.TRANS64.TRYWAIT P0, [R3+URZ], R4 ;  /* 0x00000004030075a7 */ /* 0x0022a400080011ff */
[----:B--2---:R-:W-:Y:S05]  /*8e10*/  @!P0 NANOSLEEP.SYNCS 0x989680 ;  /* 0x009896800000895d */ /* 0x004fea0003900000 */
[----:B------:R-:W2:Y:S02]  /*8e20*/  @!P0 SYNCS.PHASECHK.TRANS64 P0, [R3+URZ], R4 ;  /* 0x00000004030085a7 */ /* 0x000ea400080010ff */
[----:B--2---:R-:W-:Y:S05]  /*8e30*/  @!P0 BRA `(.L_x_144) ;  /* 0xfffffffc00f08947 */ /* 0x004fea000383ffff */
[----:B------:R-:W-:Y:S05]  /*8e40*/  BRA `(.L_x_69) ;  /* 0xffffffb4009c7947 */ /* 0x000fea000383ffff */
.L_x_73:
[----:B------:R-:W-:-:S07]  /*8e50*/  MOV R0, UR4 ;  /* 0x0000000400007c02 */ /* 0x000fce0008000f00 */
.L_x_145:
[----:B--2---:R2:W4:Y:S02]  /*8e60*/  SYNCS.PHASECHK.TRANS64.TRYWAIT P0, [R0+URZ], R2 ;  /* 0x00000002000075a7 */ /* 0x00452400080011ff */
[----:B----4-:R-:W-:Y:S05]  /*8e70*/  @!P0 NANOSLEEP.SYNCS 0x989680 ;  /* 0x009896800000895d */ /* 0x010fea0003900000 */
[----:B------:R-:W4:Y:S02]  /*8e80*/  @!P0 SYNCS.PHASECHK.TRANS64 P0, [R0+URZ], R2 ;  /* 0x00000002000085a7 */ /* 0x000f2400080010ff */
[----:B----4-:R-:W-:Y:S05]  /*8e90*/  @!P0 BRA `(.L_x_145) ;  /* 0xfffffffc00f08947 */ /* 0x010fea000383ffff */
[----:B------:R-:W-:Y:S05]  /*8ea0*/  BRA `(.L_x_146) ;  /* 0xffffffbc00307947 */ /* 0x000fea000383ffff */
.L_x_74:
[----:B------:R-:W-:-:S07]  /*8eb0*/  MOV R0, UR4 ;  /* 0x0000000400007c02 */ /* 0x000fce0008000f00 */
.L_x_147:
[----:B--2---:R2:W4:Y:S02]  /*8ec0*/  SYNCS.PHASECHK.TRANS64.TRYWAIT P0, [R0+URZ], R2 ;  /* 0x00000002000075a7 */ /* 0x00452400080011ff */
[----:B----4-:R-:W-:Y:S05]  /*8ed0*/  @!P0 NANOSLEEP.SYNCS 0x989680 ;  /* 0x009896800000895d */ /* 0x010fea0003900000 */
[----:B------:R-:W4:Y:S02]  /*8ee0*/  @!P0 SYNCS.PHASECHK.TRANS64 P0, [R0+URZ], R2 ;  /* 0x00000002000085a7 */ /* 0x000f2400080010ff */
[----:B----4-:R-:W-:Y:S05]  /*8ef0*/  @!P0 BRA `(.L_x_147) ;  /* 0xfffffffc00f08947 */ /* 0x010fea000383ffff */
[----:B------:R-:W-:Y:S05]  /*8f00*/  BRA `(.L_x_148) ;  /* 0xffffffbc00407947 */ /* 0x000fea000383ffff */
.L_x_79:
[----:B--2---:R2:W3:Y:S02]  /*8f10*/  SYNCS.PHASECHK.TRANS64.TRYWAIT P0, [R0+URZ+0x80], R2 ;  /* 0x00008002000075a7 */ /* 0x0044e400080011ff */
[----:B---3--:R-:W-:Y:S05]  /*8f20*/  @!P0 NANOSLEEP.SYNCS 0x989680 ;  /* 0x009896800000895d */ /* 0x008fea0003900000 */
[----:B------:R-:W3:Y:S02]  /*8f30*/  @!P0 SYNCS.PHASECHK.TRANS64 P0, [R0+URZ+0x80], R2 ;  /* 0x00008002000085a7 */ /* 0x000ee400080010ff */
[----:B---3--:R-:W-:Y:S05]  /*8f40*/  @!P0 BRA `(.L_x_79) ;  /* 0xfffffffc00f08947 */ /* 0x008fea000383ffff */
[----:B------:R-:W-:Y:S05]  /*8f50*/  BRA `(.L_x_149) ;  /* 0xffffffc000287947 */ /* 0x000fea000383ffff */
.L_x_82:
[----:B------:R-:W-:Y:S07]  /*8f60*/  MOV R0, UR6 ;  /* 0x0000000600007c02 */ /* 0x000fee0008000f00 */
.L_x_150:
[----:B--2---:R2:W3:Y:S02]  /*8f70*/  SYNCS.PHASECHK.TRANS64.TRYWAIT P0, [R0+URZ+0x78], R2 ;  /* 0x00007802000075a7 */ /* 0x0044e400080011ff */
[----:B---3--:R-:W-:Y:S05]  /*8f80*/  @!P0 NANOSLEEP.SYNCS 0x989680 ;  /* 0x009896800000895d */ /* 0x008fea0003900000 */
[----:B------:R-:W3:Y:S02]  /*8f90*/  @!P0 SYNCS.PHASECHK.TRANS64 P0, [R0+URZ+0x78], R2 ;  /* 0x00007802000085a7 */ /* 0x000ee400080010ff */
[----:B---3--:R-:W-:Y:S05]  /*8fa0*/  @!P0 BRA `(.L_x_150) ;  /* 0xfffffffc00f08947 */ /* 0x008fea000383ffff */
[----:B------:R-:W-:Y:S05]  /*8fb0*/  BRA `(.L_x_81) ;  /* 0xffffffc400087947 */ /* 0x000fea000383ffff */
.L_x_85:
[----:B------:R-:W-:Y:S07]  /*8fc0*/  MOV R0, UR4 ;  /* 0x0000000400007c02 */ /* 0x000fee0008000f00 */
.L_x_151:
[----:B-1----:R1:W2:Y:S02]  /*8fd0*/  SYNCS.PHASECHK.TRANS64.TRYWAIT P0, [R0+URZ+0x58], R9 ;  /* 0x00005809000075a7 */ /* 0x0022a400080011ff */
[----:B--2---:R-:W-:Y:S05]  /*8fe0*/  @!P0 NANOSLEEP.SYNCS 0x989680 ;  /* 0x009896800000895d */ /* 0x004fea0003900000 */
[----:B------:R-:W2:Y:S02]  /*8ff0*/  @!P0 SYNCS.PHASECHK.TRANS64 P0, [R0+URZ+0x58], R9 ;  /* 0x00005809000085a7 */ /* 0x000ea400080010ff */
[----:B--2---:R-:W-:Y:S05]  /*9000*/  @!P0 BRA `(.L_x_151) ;  /* 0xfffffffc00f08947 */ /* 0x004fea000383ffff */
[----:B------:R-:W-:Y:S05]  /*9010*/  BRA `(.L_x_152) ;  /* 0xffffffc400807947 */ /* 0x000fea000383ffff */
.L_x_86:
[----:B------:R-:W-:Y:S07]  /*9020*/  MOV R0, UR5 ;  /* 0x0000000500007c02 */ /* 0x000fee0008000f00 */
.L_x_153:
[----:B-1----:R1:W2:Y:S02]  /*9030*/  SYNCS.PHASECHK.TRANS64.TRYWAIT P0, [R0+URZ+0x58], R24 ;  /* 0x00005818000075a7 */ /* 0x0022a400080011ff */
[----:B--2---:R-:W-:Y:S05]  /*9040*/  @!P0 NANOSLEEP.SYNCS 0x989680 ;  /* 0x009896800000895d */ /* 0x004fea0003900000 */
[----:B------:R-:W2:Y:S02]  /*9050*/  @!P0 SYNCS.PHASECHK.TRANS64 P0, [R0+URZ+0x58], R24 ;  /* 0x00005818000085a7 */ /* 0x000ea400080010ff */
[----:B--2---:R-:W-:Y:S05]  /*9060*/  @!P0 BRA `(.L_x_153) ;  /* 0xfffffffc00f08947 */ /* 0x004fea000383ffff */
[----:B------:R-:W-:Y:S05]  /*9070*/  BRA `(.L_x_154) ;  /* 0xffffffc800207947 */ /* 0x000fea000383ffff */
.L_x_88:
[----:B------:R-:W-:-:S07]  /*9080*/  MOV R0, UR4 ;  /* 0x0000000400007c02 */ /* 0x000fce0008000f00 */
.L_x_155:
[----:B-1----:R1:W3:Y:S02]  /*9090*/  SYNCS.PHASECHK.TRANS64.TRYWAIT P0, [R0+URZ], R2 ;  /* 0x00000002000075a7 */ /* 0x0022e400080011ff */
[----:B---3--:R-:W-:Y:S05]  /*90a0*/  @!P0 NANOSLEEP.SYNCS 0x989680 ;  /* 0x009896800000895d */ /* 0x008fea0003900000 */
[----:B------:R-:W3:Y:S02]  /*90b0*/  @!P0 SYNCS.PHASECHK.TRANS64 P0, [R0+URZ], R2 ;  /* 0x00000002000085a7 */ /* 0x000ee400080010ff */
[----:B---3--:R-:W-:Y:S05]  /*90c0*/  @!P0 BRA `(.L_x_155) ;  /* 0xfffffffc00f08947 */ /* 0x008fea000383ffff */
[----:B------:R-:W-:Y:S05]  /*90d0*/  BRA `(.L_x_156) ;  /* 0xffffffc800b07947 */ /* 0x000fea000383ffff */
.L_x_89:
[----:B------:R-:W-:-:S07]  /*90e0*/  MOV R0, UR5 ;  /* 0x0000000500007c02 */ /* 0x000fce0008000f00 */
.L_x_157:
[----:B-1----:R1:W3:Y:S02]  /*90f0*/  SYNCS.PHASECHK.TRANS64.TRYWAIT P0, [R0+URZ], R2 ;  /* 0x00000002000075a7 */ /* 0x0022e400080011ff */
[----:B---3--:R-:W-:Y:S05]  /*9100*/  @!P0 NANOSLEEP.SYNCS 0x989680 ;  /* 0x009896800000895d */ /* 0x008fea0003900000 */
[----:B------:R-:W3:Y:S02]  /*9110*/  @!P0 SYNCS.PHASECHK.TRANS64 P0, [R0+URZ], R2 ;  /* 0x00000002000085a7 */ /* 0x000ee400080010ff */
[----:B---3--:R-:W-:Y:S05]  /*9120*/  @!P0 BRA `(.L_x_157) ;  /* 0xfffffffc00f08947 */ /* 0x008fea000383ffff */
[----:B------:R-:W-:Y:S05]  /*9130*/  BRA `(.L_x_158) ;  /* 0xffffffc800bc7947 */ /* 0x000fea000383ffff */
.L_x_91:
[----:B--2---:R2:W4:Y:S02]  /*9140*/  SYNCS.PHASECHK.TRANS64.TRYWAIT P0, [R0+URZ+0x80], R2 ;  /* 0x00008002000075a7 */ /* 0x00452400080011ff */
[----:B----4-:R-:W-:Y:S05]  /*9150*/  @!P0 NANOSLEEP.SYNCS 0x989680 ;  /* 0x009896800000895d */ /* 0x010fea0003900000 */
[----:B------:R-:W4:Y:S02]  /*9160*/  @!P0 SYNCS.PHASECHK.TRANS64 P0, [R0+URZ+0x80], R2 ;  /* 0x00008002000085a7 */ /* 0x000f2400080010ff */
[----:B----4-:R-:W-:Y:S05]  /*9170*/  @!P0 BRA `(.L_x_91) ;  /* 0xfffffffc00f08947 */ /* 0x010fea000383ffff */
[----:B------:R-:W-:Y:S05]  /*9180*/  BRA `(.L_x_159) ;  /* 0xffffffcc00a07947 */ /* 0x000fea000383ffff */
.L_x_101:
[----:B-1----:R1:W3:Y:S02]  /*9190*/  SYNCS.PHASECHK.TRANS64.TRYWAIT P1, [R0+URZ+0x40], R3 ;  /* 0x00004003000075a7 */ /* 0x0022e400080211ff */
[----:B---3--:R-:W-:Y:S05]  /*91a0*/  @!P1 NANOSLEEP.SYNCS 0x989680 ;  /* 0x009896800000995d */ /* 0x008fea0003900000 */
[----:B------:R-:W3:Y:S02]  /*91b0*/  @!P1 SYNCS.PHASECHK.TRANS64 P1, [R0+URZ+0x40], R3 ;  /* 0x00004003000095a7 */ /* 0x000ee400080210ff */
[----:B---3--:R-:W-:Y:S05]  /*91c0*/  @!P1 BRA `(.L_x_101) ;  /* 0xfffffffc00f09947 */ /* 0x008fea000383ffff */
[----:B------:R-:W-:Y:S05]  /*91d0*/  BRA `(.L_x_100) ;  /* 0xffffffd800cc7947 */ /* 0x000fea000383ffff */
.L_x_103:
[----:B-1----:R1:W4:Y:S02]  /*91e0*/  SYNCS.PHASECHK.TRANS64.TRYWAIT P0, [R73+URZ+0xa0], R2 ;  /* 0x0000a002490075a7 */ /* 0x00232400080011ff */
[----:B----4-:R-:W-:Y:S05]  /*91f0*/  @!P0 NANOSLEEP.SYNCS 0x989680 ;  /* 0x009896800000895d */ /* 0x010fea0003900000 */
[----:B------:R-:W4:Y:S02]  /*9200*/  @!P0 SYNCS.PHASECHK.TRANS64 P0, [R73+URZ+0xa0], R2 ;  /* 0x0000a002490085a7 */ /* 0x000f2400080010ff */
[----:B----4-:R-:W-:Y:S05]  /*9210*/  @!P0 BRA `(.L_x_103) ;  /* 0xfffffffc00f08947 */ /* 0x010fea000383ffff */
[----:B------:R-:W-:Y:S05]  /*9220*/  BRA `(.L_x_102) ;  /* 0xffffffdc00047947 */ /* 0x000fea000383ffff */
.L_x_114:
[----:B--2---:R2:W4:Y:S02]  /*9230*/  SYNCS.PHASECHK.TRANS64.TRYWAIT P0, [R2+URZ+0x40], R107 ;  /* 0x0000406b020075a7 */ /* 0x00452400080011ff */
[----:B----4-:R-:W-:Y:S05]  /*9240*/  @!P0 NANOSLEEP.SYNCS 0x989680 ;  /* 0x009896800000895d */ /* 0x010fea0003900000 */
[----:B------:R-:W4:Y:S02]  /*9250*/  @!P0 SYNCS.PHASECHK.TRANS64 P0, [R2+URZ+0x40], R107 ;  /* 0x0000406b020085a7 */ /* 0x000f2400080010ff */
[----:B----4-:R-:W-:Y:S05]  /*9260*/  @!P0 BRA `(.L_x_114) ;  /* 0xfffffffc00f08947 */ /* 0x010fea000383ffff */
[----:B------:R-:W-:Y:S05]  /*9270*/  BRA `(.L_x_113) ;  /* 0xffffffe400ec7947 */ /* 0x000fea000383ffff */
        .weak           $__internal_0_$__cuda_sm10x_tcgen05_guardrail_trap_col_being_dealloced_not_returned_by_alloc
        .type           $__internal_0_$__cuda_sm10x_tcgen05_guardrail_trap_col_being_dealloced_not_returned_by_alloc,@function
        .size           $__internal_0_$__cuda_sm10x_tcgen05_guardrail_trap_col_being_dealloced_not_returned_by_alloc,($__internal_1_$__cuda_sm10x_tcgen05_guardrail_trap_phase_invalid_during_alloc - $__internal_0_$__cuda_sm10x_tcgen05_guardrail_trap_col_being_dealloced_not_returned_by_alloc)
$__internal_0_$__cuda_sm10x_tcgen05_guardrail_trap_col_being_dealloced_not_returned_by_alloc:
[----:B------:R-:W-:Y:S05]  /*9280*/  BPT.TRAP 0x1 ;  /* 0x000000040000795c */ /* 0x000fea0000300000 */
[----:B------:R-:W-:-:S04]  /*9290*/  HFMA2 R3, -RZ, RZ, 0, 0 ;  /* 0x00000000ff037431 */ /* 0x000fc800000001ff */
[----:B------:R-:W-:Y:S05]  /*92a0*/  RET.REL.NODEC R2 `(_ZN7cutlass13device_kernelINS_4gemm6kernel13GemmUniversalIN4cute5tupleIJiiiiEEENS1_10collective13CollectiveMmaINS1_46MainloopSm100TmaUmmaWarpSpecializedBlockScaledILi4ELi2ELi2ENS5_IJNS4_1CILi1EEENSA_ILi4EEESB_EEEEENS5_IJNSA_ILi128EEENSA_ILi64EEENSA_ILi256EEEEEENS5_IJNS_12float_e4m3_tENS_13float_ue8m0_tEEEENS5_IJNS5_IJlSB_lEEENS4_6LayoutINS5_IJNS5_IJNS5_IJNSA_ILi32EEESC_EEEiEEESQ_NS5_IJSB_iEEEEEENS5_IJNS5_IJNS5_IJNSA_ILi16EEESC_EEEiEEENS5_IJNS5_IJNSA_ILi0EEESB_EEENSA_ILi512EEEEEENS5_IJSW_iEEEEEEEEEEESL_S13_NS4_8TiledMMAINS4_8MMA_AtomIJNS4_21SM100_MMA_MXF8F6F4_SSISJ_SJ_fSK_Li128ELi64ELNS4_4UMMA5MajorE0ELS18_0ELNS17_7ScaleInE0ELS19_0EEEEEENSN_INS5_IJSB_SB_SB_EEENS5_IJSW_SW_SW_EEEEENS5_IJNS4_10UnderscoreES1F_S1F_EEEEENS5_IJNS4_23SM90_TMA_LOAD_MULTICASTES1I_EEENS5_IJNS4_14ComposedLayoutINS4_7SwizzleILi3ELi4ELi3EEENS4_18smem_ptr_flag_bitsILi8EEENSN_INS5_IJNSA_ILi8EEESF_EEENS5_IJSF_SB_EEEEEEENSN_INS5_IJNS5_IJNS5_IJSP_SB_EEENS5_IJSO_SB_EEEEEESB_NS5_IJSC_NSA_ILi2EEEEEEEEENS5_IJNS5_IJNS5_IJSU_SY_EEESX_EEESW_NS5_IJSB_SY_EEEEEEEEEEEvNS4_8identityENS5_IJNS4_13SM90_TMA_LOADES27_EEES25_vS26_EENS_8epilogue10collective18CollectiveEpilogueINS2A_23Sm100TmaWarpSpecializedILi3ELi2ELi32ELb1ELb0EEEJSI_NS5_IJNSN_ISF_SB_EENSN_ISO_SB_EEEEENS_10bfloat16_tESM_S2I_SM_NS2A_6fusion15FusionCallbacksIS2E_NS2J_17LinearCombinationIS2I_fS2I_fLNS_15FloatRoundStyleE2EEESI_S2H_JEEENS4_5SM1004TMEM4LOAD26SM100_TMEM_LOAD_32dp32b32xES27_NS1K_INS1L_ILi2ELi4ELi3EEENS1N_ILi16EEENSN_INS5_IJS1P_SO_EEES1V_EEEENS4_39AutoVectorizingCopyWithAssumedAlignmentILi128EEENS4_14SM90_TMA_STOREES2X_S2Z_S2Z_EEEvvEEEEvNT_6ParamsE) ;  /* 0xffffff6c02547950 */ /* 0x000fea0003c3ffff */
        .weak           $__internal_1_$__cuda_sm10x_tcgen05_guardrail_trap_phase_invalid_during_alloc
        .type           $__internal_1_$__cuda_sm10x_tcgen05_guardrail_trap_phase_invalid_during_alloc,@function
        .size           $__internal_1_$__cuda_sm10x_tcgen05_guardrail_trap_phase_invalid_during_alloc,($__internal_2_$__cuda_sm10x_tcgen05_guardrail_trap_unallocated_columns_being_dealloced - $__internal_1_$__cuda_sm10x_tcgen05_guardrail_trap_phase_invalid_during_alloc)
$__internal_1_$__cuda_sm10x_tcgen05_guardrail_trap_phase_invalid_during_alloc:
[----:B------:R-:W-:Y:S05]  /*92b0*/  BPT.TRAP 0x1 ;  /* 0x000000040000795c */ /* 0x000fea0000300000 */
[----:B------:R-:W-:-:S04]  /*92c0*/  MOV R3, 0x0 ;  /* 0x0000000000037802 */ /* 0x000fc80000000f00 */
[----:B------:R-:W-:Y:S05]  /*92d0*/  RET.REL.NODEC R2 `(_ZN7cutlass13device_kernelINS_4gemm6kernel13GemmUniversalIN4cute5tupleIJiiiiEEENS1_10collective13CollectiveMmaINS1_46MainloopSm100TmaUmmaWarpSpecializedBlockScaledILi4ELi2ELi2ENS5_IJNS4_1CILi1EEENSA_ILi4EEESB_EEEEENS5_IJNSA_ILi128EEENSA_ILi64EEENSA_ILi256EEEEEENS5_IJNS_12float_e4m3_tENS_13float_ue8m0_tEEEENS5_IJNS5_IJlSB_lEEENS4_6LayoutINS5_IJNS5_IJNS5_IJNSA_ILi32EEESC_EEEiEEESQ_NS5_IJSB_iEEEEEENS5_IJNS5_IJNS5_IJNSA_ILi16EEESC_EEEiEEENS5_IJNS5_IJNSA_ILi0EEESB_EEENSA_ILi512EEEEEENS5_IJSW_iEEEEEEEEEEESL_S13_NS4_8TiledMMAINS4_8MMA_AtomIJNS4_21SM100_MMA_MXF8F6F4_SSISJ_SJ_fSK_Li128ELi64ELNS4_4UMMA5MajorE0ELS18_0ELNS17_7ScaleInE0ELS19_0EEEEEENSN_INS5_IJSB_SB_SB_EEENS5_IJSW_SW_SW_EEEEENS5_IJNS4_10UnderscoreES1F_S1F_EEEEENS5_IJNS4_23SM90_TMA_LOAD_MULTICASTES1I_EEENS5_IJNS4_14ComposedLayoutINS4_7SwizzleILi3ELi4ELi3EEENS4_18smem_ptr_flag_bitsILi8EEENSN_INS5_IJNSA_ILi8EEESF_EEENS5_IJSF_SB_EEEEEEENSN_INS5_IJNS5_IJNS5_IJSP_SB_EEENS5_IJSO_SB_EEEEEESB_NS5_IJSC_NSA_ILi2EEEEEEEEENS5_IJNS5_IJNS5_IJSU_SY_EEESX_EEESW_NS5_IJSB_SY_EEEEEEEEEEEvNS4_8identityENS5_IJNS4_13SM90_TMA_LOADES27_EEES25_vS26_EENS_8epilogue10collective18CollectiveEpilogueINS2A_23Sm100TmaWarpSpecializedILi3ELi2ELi32ELb1ELb0EEEJSI_NS5_IJNSN_ISF_SB_EENSN_ISO_SB_EEEEENS_10bfloat16_tESM_S2I_SM_NS2A_6fusion15FusionCallbacksIS2E_NS2J_17LinearCombinationIS2I_fS2I_fLNS_15FloatRoundStyleE2EEESI_S2H_JEEENS4_5SM1004TMEM4LOAD26SM100_TMEM_LOAD_32dp32b32xES27_NS1K_INS1L_ILi2ELi4ELi3EEENS1N_ILi16EEENSN_INS5_IJS1P_SO_EEES1V_EEEENS4_39AutoVectorizingCopyWithAssumedAlignmentILi128EEENS4_14SM90_TMA_STOREES2X_S2Z_S2Z_EEEvvEEEEvNT_6ParamsE) ;  /* 0xffffff6c02487950 */ /* 0x000fea0003c3ffff */
        .weak           $__internal_2_$__cuda_sm10x_tcgen05_guardrail_trap_unallocated_columns_being_dealloced
        .type           $__internal_2_$__cuda_sm10x_tcgen05_guardrail_trap_unallocated_columns_being_dealloced,@function
        .size           $__internal_2_$__cuda_sm10x_tcgen05_guardrail_trap_unallocated_columns_being_dealloced,(.L_x_161 - $__internal_2_$__cuda_sm10x_tcgen05_guardrail_trap_unallocated_columns_being_dealloced)
$__internal_2_$__cuda_sm10x_tcgen05_guardrail_trap_unallocated_columns_being_dealloced:
[----:B------:R-:W-:Y:S05]  /*92e0*/  BPT.TRAP 0x1 ;  /* 0x000000040000795c */ /* 0x000fea0000300000 */
[----:B------:R-:W-:-:S04]  /*92f0*/  HFMA2 R3, -RZ, RZ, 0, 0 ;  /* 0x00000000ff037431 */ /* 0x000fc800000001ff */
[----:B------:R-:W-:Y:S05]  /*9300*/  RET.REL.NODEC R2 `(_ZN7cutlass13device_kernelINS_4gemm6kernel13GemmUniversalIN4cute5tupleIJiiiiEEENS1_10collective13CollectiveMmaINS1_46MainloopSm100TmaUmmaWarpSpecializedBlockScaledILi4ELi2ELi2ENS5_IJNS4_1CILi1EEENSA_ILi4EEESB_EEEEENS5_IJNSA_ILi128EEENSA_ILi64EEENSA_ILi256EEEEEENS5_IJNS_12float_e4m3_tENS_13float_ue8m0_tEEEENS5_IJNS5_IJlSB_lEEENS4_6LayoutINS5_IJNS5_IJNS5_IJNSA_ILi32EEESC_EEEiEEESQ_NS5_IJSB_iEEEEEENS5_IJNS5_IJNS5_IJNSA_ILi16EEESC_EEEiEEENS5_IJNS5_IJNSA_ILi0EEESB_EEENSA_ILi512EEEEEENS5_IJSW_iEEEEEEEEEEESL_S13_NS4_8TiledMMAINS4_8MMA_AtomIJNS4_21SM100_MMA_MXF8F6F4_SSISJ_SJ_fSK_Li128ELi64ELNS4_4UMMA5MajorE0ELS18_0ELNS17_7ScaleInE0ELS19_0EEEEEENSN_INS5_IJSB_SB_SB_EEENS5_IJSW_SW_SW_EEEEENS5_IJNS4_10UnderscoreES1F_S1F_EEEEENS5_IJNS4_23SM90_TMA_LOAD_MULTICASTES1I_EEENS5_IJNS4_14ComposedLayoutINS4_7SwizzleILi3ELi4ELi3EEENS4_18smem_ptr_flag_bitsILi8EEENSN_INS5_IJNSA_ILi8EEESF_EEENS5_IJSF_SB_EEEEEEENSN_INS5_IJNS5_IJNS5_IJSP_SB_EEENS5_IJSO_SB_EEEEEESB_NS5_IJSC_NSA_ILi2EEEEEEEEENS5_IJNS5_IJNS5_IJSU_SY_EEESX_EEESW_NS5_IJSB_SY_EEEEEEEEEEEvNS4_8identityENS5_IJNS4_13SM90_TMA_LOADES27_EEES25_vS26_EENS_8epilogue10collective18CollectiveEpilogueINS2A_23Sm100TmaWarpSpecializedILi3ELi2ELi32ELb1ELb0EEEJSI_NS5_IJNSN_ISF_SB_EENSN_ISO_SB_EEEEENS_10bfloat16_tESM_S2I_SM_NS2A_6fusion15FusionCallbacksIS2E_NS2J_17LinearCombinationIS2I_fS2I_fLNS_15FloatRoundStyleE2EEESI_S2H_JEEENS4_5SM1004TMEM4LOAD26SM100_TMEM_LOAD_32dp32b32xES27_NS1K_INS1L_ILi2ELi4ELi3EEENS1N_ILi16EEENSN_INS5_IJS1P_SO_EEES1V_EEEENS4_39AutoVectorizingCopyWithAssumedAlignmentILi128EEENS4_14SM90_TMA_STOREES2X_S2Z_S2Z_EEEvvEEEEvNT_6ParamsE) ;  /* 0xffffff6c023c7950 */ /* 0x000fea0003c3ffff */
.L_x_160:
[----:B------:R-:W-:-:S00]  /*9310*/  BRA `(.L_x_160) ;  /* 0xfffffffc00fc7947 */ /* 0x000fc0000383ffff */
[----:B------:R-:W-:-:S00]  /*9320*/  NOP ;  /* 0x0000000000007918 */ /* 0x000fc00000000000 */
        /* <DEDUP_REMOVED lines=13> */
.L_x_161:


//--------------------- .nv.global.init           --------------------------
	.section	.nv.global.init,"aw",@progbits
.nv.global.init:
	.type		$str$27,@object
	.size		$str$27,($str$28 - $str$27)
$str$27:
        /*0000*/ 	.byte	0x28, 0x61, 0x64, 0x64, 0x72, 0x65, 0x73, 0x73, 0x20, 0x26, 0x20, 0x6d, 0x61, 0x73, 0x6b, 0x29
        /*0010*/ 	.byte	0x20, 0x3d, 0x3d, 0x20, 0x30, 0x00
	.type		$str$28,@object
	.size		$str$28,($str$26 - $str$28)
$str$28:
        /*0016*/ 	.byte	0x2f, 0x74, 0x6d, 0x70, 0x2f, 0x63, 0x75, 0x74, 0x6c, 0x61, 0x73, 0x73, 0x5f, 0x73, 0x77, 0x65
        /*0026*/ 	.byte	0x65, 0x70, 0x5f, 0x73, 0x72, 0x63, 0x2f, 0x69, 0x6e, 0x63, 0x6c, 0x75, 0x64, 0x65, 0x2f, 0x63
        /*0036*/ 	.byte	0x75, 0x74, 0x65, 0x2f, 0x70, 0x6f, 0x69, 0x6e, 0x74, 0x65, 0x72, 0x5f, 0x66, 0x6c, 0x61, 0x67
        /*0046*/ 	.byte	0x67, 0x65, 0x64, 0x2e, 0x68, 0x70, 0x70, 0x00
	.type		$str$26,@object
	.size		$str$26,($str$25 - $str$26)
$str$26:
        /*004e*/ 	.byte	0x2f, 0x74, 0x6d, 0x70, 0x2f, 0x63, 0x75, 0x74, 0x6c, 0x61, 0x73, 0x73, 0x5f, 0x73, 0x77, 0x65
        /*005e*/ 	.byte	0x65, 0x70, 0x5f, 0x73, 0x72, 0x63, 0x2f, 0x69, 0x6e, 0x63, 0x6c, 0x75, 0x64, 0x65, 0x2f, 0x63
        /*006e*/ 	.byte	0x75, 0x74, 0x65, 0x2f, 0x61, 0x74, 0x6f, 0x6d, 0x2f, 0x63, 0x6f, 0x70, 0x79, 0x5f, 0x74, 0x72
        /*007e*/ 	.byte	0x61, 0x69, 0x74, 0x73, 0x5f, 0x73, 0x6d, 0x31, 0x30, 0x30, 0x2e, 0x68, 0x70, 0x70, 0x00
	.type		$str$25,@object
	.size		$str$25,(__unnamed_1 - $str$25)
$str$25:
        /*008d*/ 	.byte	0x28, 0x28, 0x75, 0x69, 0x6e, 0x74, 0x33, 0x32, 0x5f, 0x74, 0x28, 0x74, 0x68, 0x72, 0x65, 0x61
        /*009d*/ 	.byte	0x64, 0x49, 0x64, 0x78, 0x2e, 0x78, 0x29, 0x20, 0x2f, 0x20, 0x33, 0x32, 0x29, 0x20, 0x25, 0x20
        /*00ad*/ 	.byte	0x34, 0x29, 0x20, 0x3d, 0x3d, 0x20, 0x28, 0x28, 0x28, 0x74, 0x6d, 0x65, 0x6d, 0x5f, 0x61, 0x64
        /*00bd*/ 	.byte	0x64, 0x72, 0x20, 0x3e, 0x3e, 0x20, 0x31, 0x36, 0x29, 0x20, 0x2f, 0x20, 0x33, 0x32, 0x29, 0x20
        /*00cd*/ 	.byte	0x25, 0x20, 0x34, 0x29, 0x00
	.type		__unnamed_1,@object
	.size		__unnamed_1,(__unnamed_2 - __unnamed_1)
__unnamed_1:
        /*00d2*/ 	.byte	0x61, 0x75, 0x74, 0x6f, 0x20, 0x63, 0x75, 0x74, 0x65, 0x3a, 0x3a, 0x61, 0x73, 0x5f, 0x70, 0x6f
        /* <DEDUP_REMOVED lines=24> */
        /*0262*/ 	.byte	0x34, 0x30, 0x39, 0x36, 0x3e, 0x3e, 0x3e, 0x3e, 0x5d, 0x00
	.type		__unnamed_2,@object
	.size		__unnamed_2,(.L_2 - __unnamed_2)
__unnamed_2:
        /* <DEDUP_REMOVED lines=42> */
        /*050c*/ 	.byte	0x3e, 0x3e, 0x5d, 0x00
.L_2:


//--------------------- .nv.shared._ZN7cutlass13device_kernelINS_4gemm6kernel13GemmUniversalIN4cute5tupleIJiiiiEEENS1_10collective13CollectiveMmaINS1_46MainloopSm100TmaUmmaWarpSpecializedBlockScaledILi4ELi2ELi2ENS5_IJNS4_1CILi1EEENSA_ILi4EEESB_EEEEENS5_IJNSA_ILi128EEENSA_ILi64EEENSA_ILi256EEEEEENS5_IJNS_12float_e4m3_tENS_13float_ue8m0_tEEEENS5_IJNS5_IJlSB_lEEENS4_6LayoutINS5_IJNS5_IJNS5_IJNSA_ILi32EEESC_EEEiEEESQ_NS5_IJSB_iEEEEEENS5_IJNS5_IJNS5_IJNSA_ILi16EEESC_EEEiEEENS5_IJNS5_IJNSA_ILi0EEESB_EEENSA_ILi512EEEEEENS5_IJSW_iEEEEEEEEEEESL_S13_NS4_8TiledMMAINS4_8MMA_AtomIJNS4_21SM100_MMA_MXF8F6F4_SSISJ_SJ_fSK_Li128ELi64ELNS4_4UMMA5MajorE0ELS18_0ELNS17_7ScaleInE0ELS19_0EEEEEENSN_INS5_IJSB_SB_SB_EEENS5_IJSW_SW_SW_EEEEENS5_IJNS4_10UnderscoreES1F_S1F_EEEEENS5_IJNS4_23SM90_TMA_LOAD_MULTICASTES1I_EEENS5_IJNS4_14ComposedLayoutINS4_7SwizzleILi3ELi4ELi3EEENS4_18smem_ptr_flag_bitsILi8EEENSN_INS5_IJNSA_ILi8EEESF_EEENS5_IJSF_SB_EEEEEEENSN_INS5_IJNS5_IJNS5_IJSP_SB_EEENS5_IJSO_SB_EEEEEESB_NS5_IJSC_NSA_ILi2EEEEEEEEENS5_IJNS5_IJNS5_IJSU_SY_EEESX_EEESW_NS5_IJSB_SY_EEEEEEEEEEEvNS4_8identityENS5_IJNS4_13SM90_TMA_LOADES27_EEES25_vS26_EENS_8epilogue10collective18CollectiveEpilogueINS2A_23Sm100TmaWarpSpecializedILi3ELi2ELi32ELb1ELb0EEEJSI_NS5_IJNSN_ISF_SB_EENSN_ISO_SB_EEEEENS_10bfloat16_tESM_S2I_SM_NS2A_6fusion15FusionCallbacksIS2E_NS2J_17LinearCombinationIS2I_fS2I_fLNS_15FloatRoundStyleE2EEESI_S2H_JEEENS4_5SM1004TMEM4LOAD26SM100_TMEM_LOAD_32dp32b32xES27_NS1K_INS1L_ILi2ELi4ELi3EEENS1N_ILi16EEENSN_INS5_IJS1P_SO_EEES1V_EEEENS4_39AutoVectorizingCopyWithAssumedAlignmentILi128EEENS4_14SM90_TMA_STOREES2X_S2Z_S2Z_EEEvvEEEEvNT_6ParamsE --------------------------
	.section	.nv.shared._ZN7cutlass13device_kernelINS_4gemm6kernel13GemmUniversalIN4cute5tupleIJiiiiEEENS1_10collective13CollectiveMmaINS1_46MainloopSm100TmaUmmaWarpSpecializedBlockScaledILi4ELi2ELi2ENS5_IJNS4_1CILi1EEENSA_ILi4EEESB_EEEEENS5_IJNSA_ILi128EEENSA_ILi64EEENSA_ILi256EEEEEENS5_IJNS_12float_e4m3_tENS_13float_ue8m0_tEEEENS5_IJNS5_IJlSB_lEEENS4_6LayoutINS5_IJNS5_IJNS5_IJNSA_ILi32EEESC_EEEiEEESQ_NS5_IJSB_iEEEEEENS5_IJNS5_IJNS5_IJNSA_ILi16EEESC_EEEiEEENS5_IJNS5_IJNSA_ILi0EEESB_EEENSA_ILi512EEEEEENS5_IJSW_iEEEEEEEEEEESL_S13_NS4_8TiledMMAINS4_8MMA_AtomIJNS4_21SM100_MMA_MXF8F6F4_SSISJ_SJ_fSK_Li128ELi64ELNS4_4UMMA5MajorE0ELS18_0ELNS17_7ScaleInE0ELS19_0EEEEEENSN_INS5_IJSB_SB_SB_EEENS5_IJSW_SW_SW_EEEEENS5_IJNS4_10UnderscoreES1F_S1F_EEEEENS5_IJNS4_23SM90_TMA_LOAD_MULTICASTES1I_EEENS5_IJNS4_14ComposedLayoutINS4_7SwizzleILi3ELi4ELi3EEENS4_18smem_ptr_flag_bitsILi8EEENSN_INS5_IJNSA_ILi8EEESF_EEENS5_IJSF_SB_EEEEEEENSN_INS5_IJNS5_IJNS5_IJSP_SB_EEENS5_IJSO_SB_EEEEEESB_NS5_IJSC_NSA_ILi2EEEEEEEEENS5_IJNS5_IJNS5_IJSU_SY_EEESX_EEESW_NS5_IJSB_SY_EEEEEEEEEEEvNS4_8identityENS5_IJNS4_13SM90_TMA_LOADES27_EEES25_vS26_EENS_8epilogue10collective18CollectiveEpilogueINS2A_23Sm100TmaWarpSpecializedILi3ELi2ELi32ELb1ELb0EEEJSI_NS5_IJNSN_ISF_SB_EENSN_ISO_SB_EEEEENS_10bfloat16_tESM_S2I_SM_NS2A_6fusion15FusionCallbacksIS2E_NS2J_17LinearCombinationIS2I_fS2I_fLNS_15FloatRoundStyleE2EEESI_S2H_JEEENS4_5SM1004TMEM4LOAD26SM100_TMEM_LOAD_32dp32b32xES27_NS1K_INS1L_ILi2ELi4ELi3EEENS1N_ILi16EEENSN_INS5_IJS1P_SO_EEES1V_EEEENS4_39AutoVectorizingCopyWithAssumedAlignmentILi128EEENS4_14SM90_TMA_STOREES2X_S2Z_S2Z_EEEvvEEEEvNT_6ParamsE,"aw",@nobits
	.sectionflags	@""
	.align	16
	.zero		1024


//--------------------- .nv.shared.reserved.0     --------------------------
	.section	.nv.shared.reserved.0,"aw",@nobits
	.weak		__nv_reservedSMEM_offset_0_alias
	.size		__nv_reservedSMEM_offset_0_alias, 0, 64
	.other		__nv_reservedSMEM_offset_0_alias,@"STO_CUDA_RESERVED_SHARED STV_DEFAULT"
__nv_reservedSMEM_offset_0_alias:
	.zero		0
.nv.shared.reserved.0:
	.zero		64
	.weak		__nv_reservedSMEM_tcgen05_partition
	.type		__nv_reservedSMEM_tcgen05_partition,@object
	.size		__nv_reservedSMEM_tcgen05_partition,(.L_0 - __nv_reservedSMEM_tcgen05_partition)
__nv_reservedSMEM_tcgen05_partition:
	.zero		32
.L_0:


//--------------------- .nv.global                --------------------------
	.section	.nv.global,"aw",@nobits
.nv.global:
	.type		_ZN40_INTERNAL_4a92ee4f_4_k_cu_5063ae48_330404cute1_E,@object
	.size		_ZN40_INTERNAL_4a92ee4f_4_k_cu_5063ae48_330404cute1_E,(_ZN40_INTERNAL_4a92ee4f_4_k_cu_5063ae48_330404cuda3std3__45__cpo6cbeginE - _ZN40_INTERNAL_4a92ee4f_4_k_cu_5063ae48_330404cute1_E)
_ZN40_INTERNAL_4a92ee4f_4_k_cu_5063ae48_330404cute1_E:
	.zero		1
	.type		_ZN40_INTERNAL_4a92ee4f_4_k_cu_5063ae48_330404cuda3std3__45__cpo6cbeginE,@object
	.size		_ZN40_INTERNAL_4a92ee4f_4_k_cu_5063ae48_330404cuda3std3__45__cpo6cbeginE,(_ZN40_INTERNAL_4a92ee4f_4_k_cu_5063ae48_330404cuda3std3__48in_placeE - _ZN40_INTERNAL_4a92ee4f_4_k_cu_5063ae48_330404cuda3std3__45__cpo6cbeginE)
_ZN40_INTERNAL_4a92ee4f_4_k_cu_5063ae48_330404cuda3std3__45__cpo6cbeginE:
	.zero		1
	.type		_ZN40_INTERNAL_4a92ee4f_4_k_cu_5063ae48_330404cuda3std3__48in_placeE,@object
	.size		_ZN40_INTERNAL_4a92ee4f_4_k_cu_5063ae48_330404cuda3std3__48in_placeE,(_ZN40_INTERNAL_4a92ee4f_4_k_cu_5063ae48_330404cuda3std6ranges3__45__cpo9iter_moveE - _ZN40_INTERNAL_4a92ee4f_4_k_cu_5063ae48_330404cuda3std3__48in_placeE)
_ZN40_INTERNAL_4a92ee4f_4_k_cu_5063ae48_330404cuda3std3__48in_placeE:
	.zero		1
	.type		_ZN40_INTERNAL_4a92ee4f_4_k_cu_5063ae48_330404cuda3std6ranges3__45__cpo9iter_moveE,@object
	.size		_ZN40_INTERNAL_4a92ee4f_4_k_cu_5063ae48_330404cuda3std6ranges3__45__cpo9iter_moveE,(_ZN40_INTERNAL_4a92ee4f_4_k_cu_5063ae48_330404cuda3std3__45__cpo5beginE - _ZN40_INTERNAL_4a92ee4f_4_k_cu_5063ae48_330404cuda3std6ranges3__45__cpo9iter_moveE)
_ZN40_INTERNAL_4a92ee4f_4_k_cu_5063ae48_330404cuda3std6ranges3__45__cpo9iter_moveE:
	.zero		1
	.type		_ZN40_INTERNAL_4a92ee4f_4_k_cu_5063ae48_330404cuda3std3__45__cpo5beginE,@object
	.size		_ZN40_INTERNAL_4a92ee4f_4_k_cu_5063ae48_330404cuda3std3__45__cpo5beginE,(_ZN40_INTERNAL_4a92ee4f_4_k_cu_5063ae48_330404cuda3std3__442_GLOBAL__N__4a92ee4f_4_k_cu_5063ae48_330406ignoreE - _ZN40_INTERNAL_4a92ee4f_4_k_cu_5063ae48_330404cuda3std3__45__cpo5beginE)
_ZN40_INTERNAL_4a92ee4f_4_k_cu_5063ae48_330404cuda3std3__45__cpo5beginE:
	.zero		1
	.type		_ZN40_INTERNAL_4a92ee4f_4_k_cu_5063ae48_330404cuda3std3__442_GLOBAL__N__4a92ee4f_4_k_cu_5063ae48_330406ignoreE,@object
	.size		_ZN40_INTERNAL_4a92ee4f_4_k_cu_5063ae48_330404cuda3std3__442_GLOBAL__N__4a92ee4f_4_k_cu_5063ae48_330406ignoreE,(_ZN40_INTERNAL_4a92ee4f_4_k_cu_5063ae48_330404cute7productE - _ZN40_INTERNAL_4a92ee4f_4_k_cu_5063ae48_330404cuda3std3__442_GLOBAL__N__4a92ee4f_4_k_cu_5063ae48_330406ignoreE)
_ZN40_INTERNAL_4a92ee4f_4_k_cu_5063ae48_330404cuda3std3__442_GLOBAL__N__4a92ee4f_4_k_cu_5063ae48_330406ignoreE:
	.zero		1
	.type		_ZN40_INTERNAL_4a92ee4f_4_k_cu_5063ae48_330404cute7productE,@object
	.size		_ZN40_INTERNAL_4a92ee4f_4_k_cu_5063ae48_330404cute7productE,(_ZN40_INTERNAL_4a92ee4f_4_k_cu_5063ae48_330404cuda3std3__45__cpo3endE - _ZN40_INTERNAL_4a92ee4f_4_k_cu_5063ae48_330404cute7productE)
_ZN40_INTERNAL_4a92ee4f_4_k_cu_5063ae48_330404cute7productE:
	.zero		1
	.type		_ZN40_INTERNAL_4a92ee4f_4_k_cu_5063ae48_330404cuda3std3__45__cpo3endE,@object
	.size		_ZN40_INTERNAL_4a92ee4f_4_k_cu_5063ae48_330404cuda3std3__45__cpo3endE,(_ZN40_INTERNAL_4a92ee4f_4_k_cu_5063ae48_330404cuda3std3__419piecewise_constructE - _ZN40_INTERNAL_4a92ee4f_4_k_cu_5063ae48_330404cuda3std3__45__cpo3endE)
_ZN40_INTERNAL_4a92ee4f_4_k_cu_5063ae48_330404cuda3std3__45__cpo3endE:
	.zero		1
	.type		_ZN40_INTERNAL_4a92ee4f_4_k_cu_5063ae48_330404cuda3std3__419piecewise_constructE,@object
	.size		_ZN40_INTERNAL_4a92ee4f_4_k_cu_5063ae48_330404cuda3std3__419piecewise_constructE,(_ZN40_INTERNAL_4a92ee4f_4_k_cu_5063ae48_330404cuda3std3__45__cpo4cendE - _ZN40_INTERNAL_4a92ee4f_4_k_cu_5063ae48_330404cuda3std3__419piecewise_constructE)
_ZN40_INTERNAL_4a92ee4f_4_k_cu_5063ae48_330404cuda3std3__419piecewise_constructE:
	.zero		1
	.type		_ZN40_INTERNAL_4a92ee4f_4_k_cu_5063ae48_330404cuda3std3__45__cpo4cendE,@object
	.size		_ZN40_INTERNAL_4a92ee4f_4_k_cu_5063ae48_330404cuda3std3__45__cpo4cendE,(_ZN40_INTERNAL_4a92ee4f_4_k_cu_5063ae48_330404cuda3std6ranges3__45__cpo4swapE - _ZN40_INTERNAL_4a92ee4f_4_k_cu_5063ae48_330404cuda3std3__45__cpo4cendE)
_ZN40_INTERNAL_4a92ee4f_4_k_cu_5063ae48_330404cuda3std3__45__cpo4cendE:
	.zero		1
	.type		_ZN40_INTERNAL_4a92ee4f_4_k_cu_5063ae48_330404cuda3std6ranges3__45__cpo4swapE,@object
	.size		_ZN40_INTERNAL_4a92ee4f_4_k_cu_5063ae48_330404cuda3std6ranges3__45__cpo4swapE,(.L_10 - _ZN40_INTERNAL_4a92ee4f_4_k_cu_5063ae48_330404cuda3std6ranges3__45__cpo4swapE)
_ZN40_INTERNAL_4a92ee4f_4_k_cu_5063ae48_330404cuda3std6ranges3__45__cpo4swapE:
	.zero		1
.L_10:


//--------------------- .nv.constant0._ZN7cutlass13device_kernelINS_4gemm6kernel13GemmUniversalIN4cute5tupleIJiiiiEEENS1_10collective13CollectiveMmaINS1_46MainloopSm100TmaUmmaWarpSpecializedBlockScaledILi4ELi2ELi2ENS5_IJNS4_1CILi1EEENSA_ILi4EEESB_EEEEENS5_IJNSA_ILi128EEENSA_ILi64EEENSA_ILi256EEEEEENS5_IJNS_12float_e4m3_tENS_13float_ue8m0_tEEEENS5_IJNS5_IJlSB_lEEENS4_6LayoutINS5_IJNS5_IJNS5_IJNSA_ILi32EEESC_EEEiEEESQ_NS5_IJSB_iEEEEEENS5_IJNS5_IJNS5_IJNSA_ILi16EEESC_EEEiEEENS5_IJNS5_IJNSA_ILi0EEESB_EEENSA_ILi512EEEEEENS5_IJSW_iEEEEEEEEEEESL_S13_NS4_8TiledMMAINS4_8MMA_AtomIJNS4_21SM100_MMA_MXF8F6F4_SSISJ_SJ_fSK_Li128ELi64ELNS4_4UMMA5MajorE0ELS18_0ELNS17_7ScaleInE0ELS19_0EEEEEENSN_INS5_IJSB_SB_SB_EEENS5_IJSW_SW_SW_EEEEENS5_IJNS4_10UnderscoreES1F_S1F_EEEEENS5_IJNS4_23SM90_TMA_LOAD_MULTICASTES1I_EEENS5_IJNS4_14ComposedLayoutINS4_7SwizzleILi3ELi4ELi3EEENS4_18smem_ptr_flag_bitsILi8EEENSN_INS5_IJNSA_ILi8EEESF_EEENS5_IJSF_SB_EEEEEEENSN_INS5_IJNS5_IJNS5_IJSP_SB_EEENS5_IJSO_SB_EEEEEESB_NS5_IJSC_NSA_ILi2EEEEEEEEENS5_IJNS5_IJNS5_IJSU_SY_EEESX_EEESW_NS5_IJSB_SY_EEEEEEEEEEEvNS4_8identityENS5_IJNS4_13SM90_TMA_LOADES27_EEES25_vS26_EENS_8epilogue10collective18CollectiveEpilogueINS2A_23Sm100TmaWarpSpecializedILi3ELi2ELi32ELb1ELb0EEEJSI_NS5_IJNSN_ISF_SB_EENSN_ISO_SB_EEEEENS_10bfloat16_tESM_S2I_SM_NS2A_6fusion15FusionCallbacksIS2E_NS2J_17LinearCombinationIS2I_fS2I_fLNS_15FloatRoundStyleE2EEESI_S2H_JEEENS4_5SM1004TMEM4LOAD26SM100_TMEM_LOAD_32dp32b32xES27_NS1K_INS1L_ILi2ELi4ELi3EEENS1N_ILi16EEENSN_INS5_IJS1P_SO_EEES1V_EEEENS4_39AutoVectorizingCopyWithAssumedAlignmentILi128EEENS4_14SM90_TMA_STOREES2X_S2Z_S2Z_EEEvvEEEEvNT_6ParamsE --------------------------
	.section	.nv.constant0._ZN7cutlass13device_kernelINS_4gemm6kernel13GemmUniversalIN4cute5tupleIJiiiiEEENS1_10collective13CollectiveMmaINS1_46MainloopSm100TmaUmmaWarpSpecializedBlockScaledILi4ELi2ELi2ENS5_IJNS4_1CILi1EEENSA_ILi4EEESB_EEEEENS5_IJNSA_ILi128EEENSA_ILi64EEENSA_ILi256EEEEEENS5_IJNS_12float_e4m3_tENS_13float_ue8m0_tEEEENS5_IJNS5_IJlSB_lEEENS4_6LayoutINS5_IJNS5_IJNS5_IJNSA_ILi32EEESC_EEEiEEESQ_NS5_IJSB_iEEEEEENS5_IJNS5_IJNS5_IJNSA_ILi16EEESC_EEEiEEENS5_IJNS5_IJNSA_ILi0EEESB_EEENSA_ILi512EEEEEENS5_IJSW_iEEEEEEEEEEESL_S13_NS4_8TiledMMAINS4_8MMA_AtomIJNS4_21SM100_MMA_MXF8F6F4_SSISJ_SJ_fSK_Li128ELi64ELNS4_4UMMA5MajorE0ELS18_0ELNS17_7ScaleInE0ELS19_0EEEEEENSN_INS5_IJSB_SB_SB_EEENS5_IJSW_SW_SW_EEEEENS5_IJNS4_10UnderscoreES1F_S1F_EEEEENS5_IJNS4_23SM90_TMA_LOAD_MULTICASTES1I_EEENS5_IJNS4_14ComposedLayoutINS4_7SwizzleILi3ELi4ELi3EEENS4_18smem_ptr_flag_bitsILi8EEENSN_INS5_IJNSA_ILi8EEESF_EEENS5_IJSF_SB_EEEEEEENSN_INS5_IJNS5_IJNS5_IJSP_SB_EEENS5_IJSO_SB_EEEEEESB_NS5_IJSC_NSA_ILi2EEEEEEEEENS5_IJNS5_IJNS5_IJSU_SY_EEESX_EEESW_NS5_IJSB_SY_EEEEEEEEEEEvNS4_8identityENS5_IJNS4_13SM90_TMA_LOADES27_EEES25_vS26_EENS_8epilogue10collective18CollectiveEpilogueINS2A_23Sm100TmaWarpSpecializedILi3ELi2ELi32ELb1ELb0EEEJSI_NS5_IJNSN_ISF_SB_EENSN_ISO_SB_EEEEENS_10bfloat16_tESM_S2I_SM_NS2A_6fusion15FusionCallbacksIS2E_NS2J_17LinearCombinationIS2I_fS2I_fLNS_15FloatRoundStyleE2EEESI_S2H_JEEENS4_5SM1004TMEM4LOAD26SM100_TMEM_LOAD_32dp32b32xES27_NS1K_INS1L_ILi2ELi4ELi3EEENS1N_ILi16EEENSN_INS5_IJS1P_SO_EEES1V_EEEENS4_39AutoVectorizingCopyWithAssumedAlignmentILi128EEENS4_14SM90_TMA_STOREES2X_S2Z_S2Z_EEEvvEEEEvNT_6ParamsE,"a",@progbits
	.sectionflags	@""
	.align	4
.nv.constant0._ZN7cutlass13device_kernelINS_4gemm6kernel13GemmUniversalIN4cute5tupleIJiiiiEEENS1_10collective13CollectiveMmaINS1_46MainloopSm100TmaUmmaWarpSpecializedBlockScaledILi4ELi2ELi2ENS5_IJNS4_1CILi1EEENSA_ILi4EEESB_EEEEENS5_IJNSA_ILi128EEENSA_ILi64EEENSA_ILi256EEEEEENS5_IJNS_12float_e4m3_tENS_13float_ue8m0_tEEEENS5_IJNS5_IJlSB_lEEENS4_6LayoutINS5_IJNS5_IJNS5_IJNSA_ILi32EEESC_EEEiEEESQ_NS5_IJSB_iEEEEEENS5_IJNS5_IJNS5_IJNSA_ILi16EEESC_EEEiEEENS5_IJNS5_IJNSA_ILi0EEESB_EEENSA_ILi512EEEEEENS5_IJSW_iEEEEEEEEEEESL_S13_NS4_8TiledMMAINS4_8MMA_AtomIJNS4_21SM100_MMA_MXF8F6F4_SSISJ_SJ_fSK_Li128ELi64ELNS4_4UMMA5MajorE0ELS18_0ELNS17_7ScaleInE0ELS19_0EEEEEENSN_INS5_IJSB_SB_SB_EEENS5_IJSW_SW_SW_EEEEENS5_IJNS4_10UnderscoreES1F_S1F_EEEEENS5_IJNS4_23SM90_TMA_LOAD_MULTICASTES1I_EEENS5_IJNS4_14ComposedLayoutINS4_7SwizzleILi3ELi4ELi3EEENS4_18smem_ptr_flag_bitsILi8EEENSN_INS5_IJNSA_ILi8EEESF_EEENS5_IJSF_SB_EEEEEEENSN_INS5_IJNS5_IJNS5_IJSP_SB_EEENS5_IJSO_SB_EEEEEESB_NS5_IJSC_NSA_ILi2EEEEEEEEENS5_IJNS5_IJNS5_IJSU_SY_EEESX_EEESW_NS5_IJSB_SY_EEEEEEEEEEEvNS4_8identityENS5_IJNS4_13SM90_TMA_LOADES27_EEES25_vS26_EENS_8epilogue10collective18CollectiveEpilogueINS2A_23Sm100TmaWarpSpecializedILi3ELi2ELi32ELb1ELb0EEEJSI_NS5_IJNSN_ISF_SB_EENSN_ISO_SB_EEEEENS_10bfloat16_tESM_S2I_SM_NS2A_6fusion15FusionCallbacksIS2E_NS2J_17LinearCombinationIS2I_fS2I_fLNS_15FloatRoundStyleE2EEESI_S2H_JEEENS4_5SM1004TMEM4LOAD26SM100_TMEM_LOAD_32dp32b32xES27_NS1K_INS1L_ILi2ELi4ELi3EEENS1N_ILi16EEENSN_INS5_IJS1P_SO_EEES1V_EEEENS4_39AutoVectorizingCopyWithAssumedAlignmentILi128EEENS4_14SM90_TMA_STOREES2X_S2Z_S2Z_EEEvvEEEEvNT_6ParamsE:
	.zero		3968


//--------------------- SYMBOLS --------------------------

	.type		.nv.reservedSmem.offset0,@object
	.size		.nv.reservedSmem.offset0,0x4
	.type		.nv.reservedSmem.cap,@object
	.size		.nv.reservedSmem.cap,0x4
	.type		__assertfail,@function
